//
// Generated by NVIDIA NVVM Compiler
//
// Compiler Build ID: CL-36424714
// Cuda compilation tools, release 13.0, V13.0.88
// Based on NVVM 20.0.0
//

.version 9.0
.target sm_100
.address_size 64

	// .globl	_Z4findPA4_A4_N6thrust24THRUST_300001_SM_1000_NS7complexIfEEl
.extern .func  (.param .b32 func_retval0) vprintf
(
	.param .b64 vprintf_param_0,
	.param .b64 vprintf_param_1
)
;
.global .align 1 .b8 _ZN28_INTERNAL_91ffd845_4_k_cu_Id4cuda3std3__45__cpo5beginE[1];
.global .align 1 .b8 _ZN28_INTERNAL_91ffd845_4_k_cu_Id4cuda3std3__45__cpo3endE[1];
.global .align 1 .b8 _ZN28_INTERNAL_91ffd845_4_k_cu_Id4cuda3std3__45__cpo6cbeginE[1];
.global .align 1 .b8 _ZN28_INTERNAL_91ffd845_4_k_cu_Id4cuda3std3__45__cpo4cendE[1];
.global .align 1 .b8 _ZN28_INTERNAL_91ffd845_4_k_cu_Id4cuda3std3__45__cpo6rbeginE[1];
.global .align 1 .b8 _ZN28_INTERNAL_91ffd845_4_k_cu_Id4cuda3std3__45__cpo4rendE[1];
.global .align 1 .b8 _ZN28_INTERNAL_91ffd845_4_k_cu_Id4cuda3std3__45__cpo7crbeginE[1];
.global .align 1 .b8 _ZN28_INTERNAL_91ffd845_4_k_cu_Id4cuda3std3__45__cpo5crendE[1];
.global .align 1 .b8 _ZN28_INTERNAL_91ffd845_4_k_cu_Id4cuda3std3__430_GLOBAL__N__91ffd845_4_k_cu_Id6ignoreE[1];
.global .align 1 .b8 _ZN28_INTERNAL_91ffd845_4_k_cu_Id4cuda3std3__419piecewise_constructE[1];
.global .align 1 .b8 _ZN28_INTERNAL_91ffd845_4_k_cu_Id4cuda3std3__48in_placeE[1];
.global .align 1 .b8 _ZN28_INTERNAL_91ffd845_4_k_cu_Id4cuda3std3__420unreachable_sentinelE[1];
.global .align 1 .b8 _ZN28_INTERNAL_91ffd845_4_k_cu_Id4cuda3std6ranges3__45__cpo4swapE[1];
.global .align 1 .b8 _ZN28_INTERNAL_91ffd845_4_k_cu_Id4cuda3std6ranges3__45__cpo9iter_moveE[1];
.global .align 1 .b8 _ZN28_INTERNAL_91ffd845_4_k_cu_Id4cuda3std6ranges3__45__cpo5beginE[1];
.global .align 1 .b8 _ZN28_INTERNAL_91ffd845_4_k_cu_Id4cuda3std6ranges3__45__cpo3endE[1];
.global .align 1 .b8 _ZN28_INTERNAL_91ffd845_4_k_cu_Id4cuda3std6ranges3__45__cpo6cbeginE[1];
.global .align 1 .b8 _ZN28_INTERNAL_91ffd845_4_k_cu_Id4cuda3std6ranges3__45__cpo4cendE[1];
.global .align 1 .b8 _ZN28_INTERNAL_91ffd845_4_k_cu_Id4cuda3std6ranges3__45__cpo7advanceE[1];
.global .align 1 .b8 _ZN28_INTERNAL_91ffd845_4_k_cu_Id4cuda3std6ranges3__45__cpo9iter_swapE[1];
.global .align 1 .b8 _ZN28_INTERNAL_91ffd845_4_k_cu_Id4cuda3std6ranges3__45__cpo4nextE[1];
.global .align 1 .b8 _ZN28_INTERNAL_91ffd845_4_k_cu_Id4cuda3std6ranges3__45__cpo4prevE[1];
.global .align 1 .b8 _ZN28_INTERNAL_91ffd845_4_k_cu_Id4cuda3std6ranges3__45__cpo4dataE[1];
.global .align 1 .b8 _ZN28_INTERNAL_91ffd845_4_k_cu_Id4cuda3std6ranges3__45__cpo5cdataE[1];
.global .align 1 .b8 _ZN28_INTERNAL_91ffd845_4_k_cu_Id4cuda3std6ranges3__45__cpo4sizeE[1];
.global .align 1 .b8 _ZN28_INTERNAL_91ffd845_4_k_cu_Id4cuda3std6ranges3__45__cpo5ssizeE[1];
.global .align 1 .b8 _ZN28_INTERNAL_91ffd845_4_k_cu_Id4cuda3std6ranges3__45__cpo8distanceE[1];
.global .align 1 .b8 _ZN28_INTERNAL_91ffd845_4_k_cu_Id6thrust24THRUST_300001_SM_1000_NS6system6detail10sequential3seqE[1];
.global .align 1 .b8 $str[19] = {37, 100, 32, 58, 32, 37, 100, 32, 58, 32, 37, 100, 32, 58, 32, 37, 100, 10};

.visible .entry _Z4findPA4_A4_N6thrust24THRUST_300001_SM_1000_NS7complexIfEEl(
	.param .u64 .ptr .align 1 _Z4findPA4_A4_N6thrust24THRUST_300001_SM_1000_NS7complexIfEEl_param_0,
	.param .u64 _Z4findPA4_A4_N6thrust24THRUST_300001_SM_1000_NS7complexIfEEl_param_1
)
{
	.local .align 16 .b8 	__local_depot0[16];
	.reg .b64 	%SP;
	.reg .b64 	%SPL;
	.reg .pred 	%p<19>;
	.reg .b32 	%r<14>;
	.reg .b32 	%f<1525>;
	.reg .b64 	%rd<59>;
	.reg .b64 	%fd<17>;

	mov.u64 	%SPL, __local_depot0;
	cvta.local.u64 	%SP, %SPL;
	ld.param.u64 	%rd9, [_Z4findPA4_A4_N6thrust24THRUST_300001_SM_1000_NS7complexIfEEl_param_1];
	mov.u32 	%r1, %ctaid.x;
	mov.u32 	%r2, %ntid.x;
	mov.u32 	%r3, %tid.x;
	mad.lo.s32 	%r4, %r1, %r2, %r3;
	cvt.s64.s32 	%rd58, %r4;
	setp.le.s64 	%p1, %rd9, %rd58;
	@%p1 bra 	$L__BB0_20;
	mov.u32 	%r12, %nctaid.x;
	mul.lo.s32 	%r13, %r2, %r12;
$L__BB0_2:
	ld.param.u64 	%rd56, [_Z4findPA4_A4_N6thrust24THRUST_300001_SM_1000_NS7complexIfEEl_param_0];
	mul.hi.s64 	%rd10, %rd58, -6640827866535438581;
	add.s64 	%rd11, %rd10, %rd58;
	shr.u64 	%rd12, %rd11, 63;
	shr.s64 	%rd13, %rd11, 5;
	add.s64 	%rd14, %rd13, %rd12;
	mul.lo.s64 	%rd15, %rd14, 50;
	sub.s64 	%rd3, %rd58, %rd15;
	mul.hi.s64 	%rd16, %rd14, -6640827866535438581;
	add.s64 	%rd17, %rd16, %rd14;
	shr.u64 	%rd18, %rd17, 63;
	shr.s64 	%rd19, %rd17, 5;
	add.s64 	%rd20, %rd19, %rd18;
	mul.lo.s64 	%rd21, %rd20, 50;
	sub.s64 	%rd4, %rd14, %rd21;
	mul.hi.s64 	%rd22, %rd58, 3777893186295716171;
	shr.u64 	%rd23, %rd22, 63;
	shr.s64 	%rd24, %rd22, 9;
	add.s64 	%rd25, %rd24, %rd23;
	mul.hi.s64 	%rd26, %rd25, -6640827866535438581;
	add.s64 	%rd27, %rd26, %rd25;
	shr.u64 	%rd28, %rd27, 63;
	shr.s64 	%rd29, %rd27, 5;
	add.s64 	%rd30, %rd29, %rd28;
	mul.lo.s64 	%rd31, %rd30, 50;
	sub.s64 	%rd5, %rd25, %rd31;
	mul.hi.s64 	%rd32, %rd58, 4835703278458516699;
	shr.u64 	%rd33, %rd32, 63;
	shr.s64 	%rd34, %rd32, 15;
	add.s64 	%rd35, %rd34, %rd33;
	mul.hi.s64 	%rd36, %rd35, -6640827866535438581;
	add.s64 	%rd37, %rd36, %rd35;
	shr.u64 	%rd38, %rd37, 63;
	shr.s64 	%rd39, %rd37, 5;
	add.s64 	%rd40, %rd39, %rd38;
	mul.lo.s64 	%rd41, %rd40, 50;
	sub.s64 	%rd6, %rd35, %rd41;
	cvta.to.global.u64 	%rd42, %rd56;
	shl.b64 	%rd43, %rd3, 7;
	add.s64 	%rd44, %rd42, %rd43;
	shl.b64 	%rd45, %rd4, 7;
	add.s64 	%rd46, %rd42, %rd45;
	ld.global.v2.f32 	{%f31, %f32}, [%rd44];
	ld.global.v2.f32 	{%f33, %f34}, [%rd46];
	mul.f32 	%f35, %f31, %f33;
	mul.f32 	%f36, %f32, %f34;
	sub.f32 	%f37, %f35, %f36;
	mul.f32 	%f38, %f32, %f33;
	fma.rn.f32 	%f39, %f34, %f31, %f38;
	add.f32 	%f40, %f37, 0f00000000;
	add.f32 	%f41, %f39, 0f00000000;
	ld.global.v2.f32 	{%f42, %f43}, [%rd44+8];
	ld.global.v2.f32 	{%f44, %f45}, [%rd46+32];
	mul.f32 	%f46, %f42, %f44;
	mul.f32 	%f47, %f43, %f45;
	sub.f32 	%f48, %f46, %f47;
	mul.f32 	%f49, %f43, %f44;
	fma.rn.f32 	%f50, %f45, %f42, %f49;
	add.f32 	%f51, %f40, %f48;
	add.f32 	%f52, %f41, %f50;
	ld.global.v2.f32 	{%f53, %f54}, [%rd44+16];
	ld.global.v2.f32 	{%f55, %f56}, [%rd46+64];
	mul.f32 	%f57, %f53, %f55;
	mul.f32 	%f58, %f54, %f56;
	sub.f32 	%f59, %f57, %f58;
	mul.f32 	%f60, %f54, %f55;
	fma.rn.f32 	%f61, %f56, %f53, %f60;
	add.f32 	%f62, %f51, %f59;
	add.f32 	%f63, %f52, %f61;
	ld.global.v2.f32 	{%f64, %f65}, [%rd44+24];
	ld.global.v2.f32 	{%f66, %f67}, [%rd46+96];
	mul.f32 	%f68, %f64, %f66;
	mul.f32 	%f69, %f65, %f67;
	sub.f32 	%f70, %f68, %f69;
	mul.f32 	%f71, %f65, %f66;
	fma.rn.f32 	%f72, %f67, %f64, %f71;
	add.f32 	%f73, %f62, %f70;
	add.f32 	%f74, %f63, %f72;
	ld.global.v2.f32 	{%f75, %f76}, [%rd46+8];
	mul.f32 	%f77, %f31, %f75;
	mul.f32 	%f78, %f32, %f76;
	sub.f32 	%f79, %f77, %f78;
	mul.f32 	%f80, %f32, %f75;
	fma.rn.f32 	%f81, %f76, %f31, %f80;
	add.f32 	%f82, %f79, 0f00000000;
	add.f32 	%f83, %f81, 0f00000000;
	ld.global.v2.f32 	{%f84, %f85}, [%rd46+40];
	mul.f32 	%f86, %f42, %f84;
	mul.f32 	%f87, %f43, %f85;
	sub.f32 	%f88, %f86, %f87;
	mul.f32 	%f89, %f43, %f84;
	fma.rn.f32 	%f90, %f85, %f42, %f89;
	add.f32 	%f91, %f82, %f88;
	add.f32 	%f92, %f83, %f90;
	ld.global.v2.f32 	{%f93, %f94}, [%rd46+72];
	mul.f32 	%f95, %f53, %f93;
	mul.f32 	%f96, %f54, %f94;
	sub.f32 	%f97, %f95, %f96;
	mul.f32 	%f98, %f54, %f93;
	fma.rn.f32 	%f99, %f94, %f53, %f98;
	add.f32 	%f100, %f91, %f97;
	add.f32 	%f101, %f92, %f99;
	ld.global.v2.f32 	{%f102, %f103}, [%rd46+104];
	mul.f32 	%f104, %f64, %f102;
	mul.f32 	%f105, %f65, %f103;
	sub.f32 	%f106, %f104, %f105;
	mul.f32 	%f107, %f65, %f102;
	fma.rn.f32 	%f108, %f103, %f64, %f107;
	add.f32 	%f109, %f100, %f106;
	add.f32 	%f110, %f101, %f108;
	ld.global.v2.f32 	{%f111, %f112}, [%rd46+16];
	mul.f32 	%f113, %f31, %f111;
	mul.f32 	%f114, %f32, %f112;
	sub.f32 	%f115, %f113, %f114;
	mul.f32 	%f116, %f32, %f111;
	fma.rn.f32 	%f117, %f112, %f31, %f116;
	add.f32 	%f118, %f115, 0f00000000;
	add.f32 	%f119, %f117, 0f00000000;
	ld.global.v2.f32 	{%f120, %f121}, [%rd46+48];
	mul.f32 	%f122, %f42, %f120;
	mul.f32 	%f123, %f43, %f121;
	sub.f32 	%f124, %f122, %f123;
	mul.f32 	%f125, %f43, %f120;
	fma.rn.f32 	%f126, %f121, %f42, %f125;
	add.f32 	%f127, %f118, %f124;
	add.f32 	%f128, %f119, %f126;
	ld.global.v2.f32 	{%f129, %f130}, [%rd46+80];
	mul.f32 	%f131, %f53, %f129;
	mul.f32 	%f132, %f54, %f130;
	sub.f32 	%f133, %f131, %f132;
	mul.f32 	%f134, %f54, %f129;
	fma.rn.f32 	%f135, %f130, %f53, %f134;
	add.f32 	%f136, %f127, %f133;
	add.f32 	%f137, %f128, %f135;
	ld.global.v2.f32 	{%f138, %f139}, [%rd46+112];
	mul.f32 	%f140, %f64, %f138;
	mul.f32 	%f141, %f65, %f139;
	sub.f32 	%f142, %f140, %f141;
	mul.f32 	%f143, %f65, %f138;
	fma.rn.f32 	%f144, %f139, %f64, %f143;
	add.f32 	%f145, %f136, %f142;
	add.f32 	%f146, %f137, %f144;
	ld.global.v2.f32 	{%f147, %f148}, [%rd46+24];
	mul.f32 	%f149, %f31, %f147;
	mul.f32 	%f150, %f32, %f148;
	sub.f32 	%f151, %f149, %f150;
	mul.f32 	%f152, %f32, %f147;
	fma.rn.f32 	%f153, %f148, %f31, %f152;
	add.f32 	%f154, %f151, 0f00000000;
	add.f32 	%f155, %f153, 0f00000000;
	ld.global.v2.f32 	{%f156, %f157}, [%rd46+56];
	mul.f32 	%f158, %f42, %f156;
	mul.f32 	%f159, %f43, %f157;
	sub.f32 	%f160, %f158, %f159;
	mul.f32 	%f161, %f43, %f156;
	fma.rn.f32 	%f162, %f157, %f42, %f161;
	add.f32 	%f163, %f154, %f160;
	add.f32 	%f164, %f155, %f162;
	ld.global.v2.f32 	{%f165, %f166}, [%rd46+88];
	mul.f32 	%f167, %f53, %f165;
	mul.f32 	%f168, %f54, %f166;
	sub.f32 	%f169, %f167, %f168;
	mul.f32 	%f170, %f54, %f165;
	fma.rn.f32 	%f171, %f166, %f53, %f170;
	add.f32 	%f172, %f163, %f169;
	add.f32 	%f173, %f164, %f171;
	ld.global.v2.f32 	{%f174, %f175}, [%rd46+120];
	mul.f32 	%f176, %f64, %f174;
	mul.f32 	%f177, %f65, %f175;
	sub.f32 	%f178, %f176, %f177;
	mul.f32 	%f179, %f65, %f174;
	fma.rn.f32 	%f180, %f175, %f64, %f179;
	add.f32 	%f181, %f172, %f178;
	add.f32 	%f182, %f173, %f180;
	ld.global.v2.f32 	{%f183, %f184}, [%rd44+32];
	mul.f32 	%f185, %f183, %f33;
	mul.f32 	%f186, %f184, %f34;
	sub.f32 	%f187, %f185, %f186;
	mul.f32 	%f188, %f184, %f33;
	fma.rn.f32 	%f189, %f34, %f183, %f188;
	add.f32 	%f190, %f187, 0f00000000;
	add.f32 	%f191, %f189, 0f00000000;
	ld.global.v2.f32 	{%f192, %f193}, [%rd44+40];
	mul.f32 	%f194, %f192, %f44;
	mul.f32 	%f195, %f193, %f45;
	sub.f32 	%f196, %f194, %f195;
	mul.f32 	%f197, %f193, %f44;
	fma.rn.f32 	%f198, %f45, %f192, %f197;
	add.f32 	%f199, %f190, %f196;
	add.f32 	%f200, %f191, %f198;
	ld.global.v2.f32 	{%f201, %f202}, [%rd44+48];
	mul.f32 	%f203, %f201, %f55;
	mul.f32 	%f204, %f202, %f56;
	sub.f32 	%f205, %f203, %f204;
	mul.f32 	%f206, %f202, %f55;
	fma.rn.f32 	%f207, %f56, %f201, %f206;
	add.f32 	%f208, %f199, %f205;
	add.f32 	%f209, %f200, %f207;
	ld.global.v2.f32 	{%f210, %f211}, [%rd44+56];
	mul.f32 	%f212, %f210, %f66;
	mul.f32 	%f213, %f211, %f67;
	sub.f32 	%f214, %f212, %f213;
	mul.f32 	%f215, %f211, %f66;
	fma.rn.f32 	%f216, %f67, %f210, %f215;
	add.f32 	%f217, %f208, %f214;
	add.f32 	%f218, %f209, %f216;
	mul.f32 	%f219, %f183, %f75;
	mul.f32 	%f220, %f184, %f76;
	sub.f32 	%f221, %f219, %f220;
	mul.f32 	%f222, %f184, %f75;
	fma.rn.f32 	%f223, %f76, %f183, %f222;
	add.f32 	%f224, %f221, 0f00000000;
	add.f32 	%f225, %f223, 0f00000000;
	mul.f32 	%f226, %f192, %f84;
	mul.f32 	%f227, %f193, %f85;
	sub.f32 	%f228, %f226, %f227;
	mul.f32 	%f229, %f193, %f84;
	fma.rn.f32 	%f230, %f85, %f192, %f229;
	add.f32 	%f231, %f224, %f228;
	add.f32 	%f232, %f225, %f230;
	mul.f32 	%f233, %f201, %f93;
	mul.f32 	%f234, %f202, %f94;
	sub.f32 	%f235, %f233, %f234;
	mul.f32 	%f236, %f202, %f93;
	fma.rn.f32 	%f237, %f94, %f201, %f236;
	add.f32 	%f238, %f231, %f235;
	add.f32 	%f239, %f232, %f237;
	mul.f32 	%f240, %f210, %f102;
	mul.f32 	%f241, %f211, %f103;
	sub.f32 	%f242, %f240, %f241;
	mul.f32 	%f243, %f211, %f102;
	fma.rn.f32 	%f244, %f103, %f210, %f243;
	add.f32 	%f245, %f238, %f242;
	add.f32 	%f246, %f239, %f244;
	mul.f32 	%f247, %f183, %f111;
	mul.f32 	%f248, %f184, %f112;
	sub.f32 	%f249, %f247, %f248;
	mul.f32 	%f250, %f184, %f111;
	fma.rn.f32 	%f251, %f112, %f183, %f250;
	add.f32 	%f252, %f249, 0f00000000;
	add.f32 	%f253, %f251, 0f00000000;
	mul.f32 	%f254, %f192, %f120;
	mul.f32 	%f255, %f193, %f121;
	sub.f32 	%f256, %f254, %f255;
	mul.f32 	%f257, %f193, %f120;
	fma.rn.f32 	%f258, %f121, %f192, %f257;
	add.f32 	%f259, %f252, %f256;
	add.f32 	%f260, %f253, %f258;
	mul.f32 	%f261, %f201, %f129;
	mul.f32 	%f262, %f202, %f130;
	sub.f32 	%f263, %f261, %f262;
	mul.f32 	%f264, %f202, %f129;
	fma.rn.f32 	%f265, %f130, %f201, %f264;
	add.f32 	%f266, %f259, %f263;
	add.f32 	%f267, %f260, %f265;
	mul.f32 	%f268, %f210, %f138;
	mul.f32 	%f269, %f211, %f139;
	sub.f32 	%f270, %f268, %f269;
	mul.f32 	%f271, %f211, %f138;
	fma.rn.f32 	%f272, %f139, %f210, %f271;
	add.f32 	%f273, %f266, %f270;
	add.f32 	%f274, %f267, %f272;
	mul.f32 	%f275, %f183, %f147;
	mul.f32 	%f276, %f184, %f148;
	sub.f32 	%f277, %f275, %f276;
	mul.f32 	%f278, %f184, %f147;
	fma.rn.f32 	%f279, %f148, %f183, %f278;
	add.f32 	%f280, %f277, 0f00000000;
	add.f32 	%f281, %f279, 0f00000000;
	mul.f32 	%f282, %f192, %f156;
	mul.f32 	%f283, %f193, %f157;
	sub.f32 	%f284, %f282, %f283;
	mul.f32 	%f285, %f193, %f156;
	fma.rn.f32 	%f286, %f157, %f192, %f285;
	add.f32 	%f287, %f280, %f284;
	add.f32 	%f288, %f281, %f286;
	mul.f32 	%f289, %f201, %f165;
	mul.f32 	%f290, %f202, %f166;
	sub.f32 	%f291, %f289, %f290;
	mul.f32 	%f292, %f202, %f165;
	fma.rn.f32 	%f293, %f166, %f201, %f292;
	add.f32 	%f294, %f287, %f291;
	add.f32 	%f295, %f288, %f293;
	mul.f32 	%f296, %f210, %f174;
	mul.f32 	%f297, %f211, %f175;
	sub.f32 	%f298, %f296, %f297;
	mul.f32 	%f299, %f211, %f174;
	fma.rn.f32 	%f300, %f175, %f210, %f299;
	add.f32 	%f301, %f294, %f298;
	add.f32 	%f302, %f295, %f300;
	ld.global.v2.f32 	{%f303, %f304}, [%rd44+64];
	mul.f32 	%f305, %f303, %f33;
	mul.f32 	%f306, %f304, %f34;
	sub.f32 	%f307, %f305, %f306;
	mul.f32 	%f308, %f304, %f33;
	fma.rn.f32 	%f309, %f34, %f303, %f308;
	add.f32 	%f310, %f307, 0f00000000;
	add.f32 	%f311, %f309, 0f00000000;
	ld.global.v2.f32 	{%f312, %f313}, [%rd44+72];
	mul.f32 	%f314, %f312, %f44;
	mul.f32 	%f315, %f313, %f45;
	sub.f32 	%f316, %f314, %f315;
	mul.f32 	%f317, %f313, %f44;
	fma.rn.f32 	%f318, %f45, %f312, %f317;
	add.f32 	%f319, %f310, %f316;
	add.f32 	%f320, %f311, %f318;
	ld.global.v2.f32 	{%f321, %f322}, [%rd44+80];
	mul.f32 	%f323, %f321, %f55;
	mul.f32 	%f324, %f322, %f56;
	sub.f32 	%f325, %f323, %f324;
	mul.f32 	%f326, %f322, %f55;
	fma.rn.f32 	%f327, %f56, %f321, %f326;
	add.f32 	%f328, %f319, %f325;
	add.f32 	%f329, %f320, %f327;
	ld.global.v2.f32 	{%f330, %f331}, [%rd44+88];
	mul.f32 	%f332, %f330, %f66;
	mul.f32 	%f333, %f331, %f67;
	sub.f32 	%f334, %f332, %f333;
	mul.f32 	%f335, %f331, %f66;
	fma.rn.f32 	%f336, %f67, %f330, %f335;
	add.f32 	%f337, %f328, %f334;
	add.f32 	%f338, %f329, %f336;
	mul.f32 	%f339, %f303, %f75;
	mul.f32 	%f340, %f304, %f76;
	sub.f32 	%f341, %f339, %f340;
	mul.f32 	%f342, %f304, %f75;
	fma.rn.f32 	%f343, %f76, %f303, %f342;
	add.f32 	%f344, %f341, 0f00000000;
	add.f32 	%f345, %f343, 0f00000000;
	mul.f32 	%f346, %f312, %f84;
	mul.f32 	%f347, %f313, %f85;
	sub.f32 	%f348, %f346, %f347;
	mul.f32 	%f349, %f313, %f84;
	fma.rn.f32 	%f350, %f85, %f312, %f349;
	add.f32 	%f351, %f344, %f348;
	add.f32 	%f352, %f345, %f350;
	mul.f32 	%f353, %f321, %f93;
	mul.f32 	%f354, %f322, %f94;
	sub.f32 	%f355, %f353, %f354;
	mul.f32 	%f356, %f322, %f93;
	fma.rn.f32 	%f357, %f94, %f321, %f356;
	add.f32 	%f358, %f351, %f355;
	add.f32 	%f359, %f352, %f357;
	mul.f32 	%f360, %f330, %f102;
	mul.f32 	%f361, %f331, %f103;
	sub.f32 	%f362, %f360, %f361;
	mul.f32 	%f363, %f331, %f102;
	fma.rn.f32 	%f364, %f103, %f330, %f363;
	add.f32 	%f365, %f358, %f362;
	add.f32 	%f366, %f359, %f364;
	mul.f32 	%f367, %f303, %f111;
	mul.f32 	%f368, %f304, %f112;
	sub.f32 	%f369, %f367, %f368;
	mul.f32 	%f370, %f304, %f111;
	fma.rn.f32 	%f371, %f112, %f303, %f370;
	add.f32 	%f372, %f369, 0f00000000;
	add.f32 	%f373, %f371, 0f00000000;
	mul.f32 	%f374, %f312, %f120;
	mul.f32 	%f375, %f313, %f121;
	sub.f32 	%f376, %f374, %f375;
	mul.f32 	%f377, %f313, %f120;
	fma.rn.f32 	%f378, %f121, %f312, %f377;
	add.f32 	%f379, %f372, %f376;
	add.f32 	%f380, %f373, %f378;
	mul.f32 	%f381, %f321, %f129;
	mul.f32 	%f382, %f322, %f130;
	sub.f32 	%f383, %f381, %f382;
	mul.f32 	%f384, %f322, %f129;
	fma.rn.f32 	%f385, %f130, %f321, %f384;
	add.f32 	%f386, %f379, %f383;
	add.f32 	%f387, %f380, %f385;
	mul.f32 	%f388, %f330, %f138;
	mul.f32 	%f389, %f331, %f139;
	sub.f32 	%f390, %f388, %f389;
	mul.f32 	%f391, %f331, %f138;
	fma.rn.f32 	%f392, %f139, %f330, %f391;
	add.f32 	%f393, %f386, %f390;
	add.f32 	%f394, %f387, %f392;
	mul.f32 	%f395, %f303, %f147;
	mul.f32 	%f396, %f304, %f148;
	sub.f32 	%f397, %f395, %f396;
	mul.f32 	%f398, %f304, %f147;
	fma.rn.f32 	%f399, %f148, %f303, %f398;
	add.f32 	%f400, %f397, 0f00000000;
	add.f32 	%f401, %f399, 0f00000000;
	mul.f32 	%f402, %f312, %f156;
	mul.f32 	%f403, %f313, %f157;
	sub.f32 	%f404, %f402, %f403;
	mul.f32 	%f405, %f313, %f156;
	fma.rn.f32 	%f406, %f157, %f312, %f405;
	add.f32 	%f407, %f400, %f404;
	add.f32 	%f408, %f401, %f406;
	mul.f32 	%f409, %f321, %f165;
	mul.f32 	%f410, %f322, %f166;
	sub.f32 	%f411, %f409, %f410;
	mul.f32 	%f412, %f322, %f165;
	fma.rn.f32 	%f413, %f166, %f321, %f412;
	add.f32 	%f414, %f407, %f411;
	add.f32 	%f415, %f408, %f413;
	mul.f32 	%f416, %f330, %f174;
	mul.f32 	%f417, %f331, %f175;
	sub.f32 	%f418, %f416, %f417;
	mul.f32 	%f419, %f331, %f174;
	fma.rn.f32 	%f420, %f175, %f330, %f419;
	add.f32 	%f421, %f414, %f418;
	add.f32 	%f422, %f415, %f420;
	ld.global.v2.f32 	{%f423, %f424}, [%rd44+96];
	mul.f32 	%f425, %f423, %f33;
	mul.f32 	%f426, %f424, %f34;
	sub.f32 	%f427, %f425, %f426;
	mul.f32 	%f428, %f424, %f33;
	fma.rn.f32 	%f429, %f34, %f423, %f428;
	add.f32 	%f430, %f427, 0f00000000;
	add.f32 	%f431, %f429, 0f00000000;
	ld.global.v2.f32 	{%f432, %f433}, [%rd44+104];
	mul.f32 	%f434, %f432, %f44;
	mul.f32 	%f435, %f433, %f45;
	sub.f32 	%f436, %f434, %f435;
	mul.f32 	%f437, %f433, %f44;
	fma.rn.f32 	%f438, %f45, %f432, %f437;
	add.f32 	%f439, %f430, %f436;
	add.f32 	%f440, %f431, %f438;
	ld.global.v2.f32 	{%f441, %f442}, [%rd44+112];
	mul.f32 	%f443, %f441, %f55;
	mul.f32 	%f444, %f442, %f56;
	sub.f32 	%f445, %f443, %f444;
	mul.f32 	%f446, %f442, %f55;
	fma.rn.f32 	%f447, %f56, %f441, %f446;
	add.f32 	%f448, %f439, %f445;
	add.f32 	%f449, %f440, %f447;
	ld.global.v2.f32 	{%f450, %f451}, [%rd44+120];
	mul.f32 	%f452, %f450, %f66;
	mul.f32 	%f453, %f451, %f67;
	sub.f32 	%f454, %f452, %f453;
	mul.f32 	%f455, %f451, %f66;
	fma.rn.f32 	%f456, %f67, %f450, %f455;
	add.f32 	%f457, %f448, %f454;
	add.f32 	%f458, %f449, %f456;
	mul.f32 	%f459, %f423, %f75;
	mul.f32 	%f460, %f424, %f76;
	sub.f32 	%f461, %f459, %f460;
	mul.f32 	%f462, %f424, %f75;
	fma.rn.f32 	%f463, %f76, %f423, %f462;
	add.f32 	%f464, %f461, 0f00000000;
	add.f32 	%f465, %f463, 0f00000000;
	mul.f32 	%f466, %f432, %f84;
	mul.f32 	%f467, %f433, %f85;
	sub.f32 	%f468, %f466, %f467;
	mul.f32 	%f469, %f433, %f84;
	fma.rn.f32 	%f470, %f85, %f432, %f469;
	add.f32 	%f471, %f464, %f468;
	add.f32 	%f472, %f465, %f470;
	mul.f32 	%f473, %f441, %f93;
	mul.f32 	%f474, %f442, %f94;
	sub.f32 	%f475, %f473, %f474;
	mul.f32 	%f476, %f442, %f93;
	fma.rn.f32 	%f477, %f94, %f441, %f476;
	add.f32 	%f478, %f471, %f475;
	add.f32 	%f479, %f472, %f477;
	mul.f32 	%f480, %f450, %f102;
	mul.f32 	%f481, %f451, %f103;
	sub.f32 	%f482, %f480, %f481;
	mul.f32 	%f483, %f451, %f102;
	fma.rn.f32 	%f484, %f103, %f450, %f483;
	add.f32 	%f485, %f478, %f482;
	add.f32 	%f486, %f479, %f484;
	mul.f32 	%f487, %f423, %f111;
	mul.f32 	%f488, %f424, %f112;
	sub.f32 	%f489, %f487, %f488;
	mul.f32 	%f490, %f424, %f111;
	fma.rn.f32 	%f491, %f112, %f423, %f490;
	add.f32 	%f492, %f489, 0f00000000;
	add.f32 	%f493, %f491, 0f00000000;
	mul.f32 	%f494, %f432, %f120;
	mul.f32 	%f495, %f433, %f121;
	sub.f32 	%f496, %f494, %f495;
	mul.f32 	%f497, %f433, %f120;
	fma.rn.f32 	%f498, %f121, %f432, %f497;
	add.f32 	%f499, %f492, %f496;
	add.f32 	%f500, %f493, %f498;
	mul.f32 	%f501, %f441, %f129;
	mul.f32 	%f502, %f442, %f130;
	sub.f32 	%f503, %f501, %f502;
	mul.f32 	%f504, %f442, %f129;
	fma.rn.f32 	%f505, %f130, %f441, %f504;
	add.f32 	%f506, %f499, %f503;
	add.f32 	%f507, %f500, %f505;
	mul.f32 	%f508, %f450, %f138;
	mul.f32 	%f509, %f451, %f139;
	sub.f32 	%f510, %f508, %f509;
	mul.f32 	%f511, %f451, %f138;
	fma.rn.f32 	%f512, %f139, %f450, %f511;
	add.f32 	%f513, %f506, %f510;
	add.f32 	%f514, %f507, %f512;
	mul.f32 	%f515, %f423, %f147;
	mul.f32 	%f516, %f424, %f148;
	sub.f32 	%f517, %f515, %f516;
	mul.f32 	%f518, %f424, %f147;
	fma.rn.f32 	%f519, %f148, %f423, %f518;
	add.f32 	%f520, %f517, 0f00000000;
	add.f32 	%f521, %f519, 0f00000000;
	mul.f32 	%f522, %f432, %f156;
	mul.f32 	%f523, %f433, %f157;
	sub.f32 	%f524, %f522, %f523;
	mul.f32 	%f525, %f433, %f156;
	fma.rn.f32 	%f526, %f157, %f432, %f525;
	add.f32 	%f527, %f520, %f524;
	add.f32 	%f528, %f521, %f526;
	mul.f32 	%f529, %f441, %f165;
	mul.f32 	%f530, %f442, %f166;
	sub.f32 	%f531, %f529, %f530;
	mul.f32 	%f532, %f442, %f165;
	fma.rn.f32 	%f533, %f166, %f441, %f532;
	add.f32 	%f534, %f527, %f531;
	add.f32 	%f535, %f528, %f533;
	mul.f32 	%f536, %f450, %f174;
	mul.f32 	%f537, %f451, %f175;
	sub.f32 	%f538, %f536, %f537;
	mul.f32 	%f539, %f451, %f174;
	fma.rn.f32 	%f540, %f175, %f450, %f539;
	add.f32 	%f541, %f534, %f538;
	add.f32 	%f542, %f535, %f540;
	shl.b64 	%rd47, %rd5, 7;
	add.s64 	%rd48, %rd42, %rd47;
	ld.global.v2.f32 	{%f543, %f544}, [%rd48];
	mul.f32 	%f545, %f73, %f543;
	mul.f32 	%f546, %f74, %f544;
	sub.f32 	%f547, %f545, %f546;
	mul.f32 	%f548, %f74, %f543;
	fma.rn.f32 	%f549, %f544, %f73, %f548;
	add.f32 	%f550, %f547, 0f00000000;
	add.f32 	%f551, %f549, 0f00000000;
	ld.global.v2.f32 	{%f552, %f553}, [%rd48+32];
	mul.f32 	%f554, %f109, %f552;
	mul.f32 	%f555, %f110, %f553;
	sub.f32 	%f556, %f554, %f555;
	mul.f32 	%f557, %f110, %f552;
	fma.rn.f32 	%f558, %f553, %f109, %f557;
	add.f32 	%f559, %f550, %f556;
	add.f32 	%f560, %f551, %f558;
	ld.global.v2.f32 	{%f561, %f562}, [%rd48+64];
	mul.f32 	%f563, %f145, %f561;
	mul.f32 	%f564, %f146, %f562;
	sub.f32 	%f565, %f563, %f564;
	mul.f32 	%f566, %f146, %f561;
	fma.rn.f32 	%f567, %f562, %f145, %f566;
	add.f32 	%f568, %f559, %f565;
	add.f32 	%f569, %f560, %f567;
	ld.global.v2.f32 	{%f570, %f571}, [%rd48+96];
	mul.f32 	%f572, %f181, %f570;
	mul.f32 	%f573, %f182, %f571;
	sub.f32 	%f574, %f572, %f573;
	mul.f32 	%f575, %f182, %f570;
	fma.rn.f32 	%f576, %f571, %f181, %f575;
	add.f32 	%f577, %f568, %f574;
	add.f32 	%f578, %f569, %f576;
	ld.global.v2.f32 	{%f579, %f580}, [%rd48+8];
	mul.f32 	%f581, %f73, %f579;
	mul.f32 	%f582, %f74, %f580;
	sub.f32 	%f583, %f581, %f582;
	mul.f32 	%f584, %f74, %f579;
	fma.rn.f32 	%f585, %f580, %f73, %f584;
	add.f32 	%f586, %f583, 0f00000000;
	add.f32 	%f587, %f585, 0f00000000;
	ld.global.v2.f32 	{%f588, %f589}, [%rd48+40];
	mul.f32 	%f590, %f109, %f588;
	mul.f32 	%f591, %f110, %f589;
	sub.f32 	%f592, %f590, %f591;
	mul.f32 	%f593, %f110, %f588;
	fma.rn.f32 	%f594, %f589, %f109, %f593;
	add.f32 	%f595, %f586, %f592;
	add.f32 	%f596, %f587, %f594;
	ld.global.v2.f32 	{%f597, %f598}, [%rd48+72];
	mul.f32 	%f599, %f145, %f597;
	mul.f32 	%f600, %f146, %f598;
	sub.f32 	%f601, %f599, %f600;
	mul.f32 	%f602, %f146, %f597;
	fma.rn.f32 	%f603, %f598, %f145, %f602;
	add.f32 	%f604, %f595, %f601;
	add.f32 	%f605, %f596, %f603;
	ld.global.v2.f32 	{%f606, %f607}, [%rd48+104];
	mul.f32 	%f608, %f181, %f606;
	mul.f32 	%f609, %f182, %f607;
	sub.f32 	%f610, %f608, %f609;
	mul.f32 	%f611, %f182, %f606;
	fma.rn.f32 	%f612, %f607, %f181, %f611;
	add.f32 	%f613, %f604, %f610;
	add.f32 	%f614, %f605, %f612;
	ld.global.v2.f32 	{%f615, %f616}, [%rd48+16];
	mul.f32 	%f617, %f73, %f615;
	mul.f32 	%f618, %f74, %f616;
	sub.f32 	%f619, %f617, %f618;
	mul.f32 	%f620, %f74, %f615;
	fma.rn.f32 	%f621, %f616, %f73, %f620;
	add.f32 	%f622, %f619, 0f00000000;
	add.f32 	%f623, %f621, 0f00000000;
	ld.global.v2.f32 	{%f624, %f625}, [%rd48+48];
	mul.f32 	%f626, %f109, %f624;
	mul.f32 	%f627, %f110, %f625;
	sub.f32 	%f628, %f626, %f627;
	mul.f32 	%f629, %f110, %f624;
	fma.rn.f32 	%f630, %f625, %f109, %f629;
	add.f32 	%f631, %f622, %f628;
	add.f32 	%f632, %f623, %f630;
	ld.global.v2.f32 	{%f633, %f634}, [%rd48+80];
	mul.f32 	%f635, %f145, %f633;
	mul.f32 	%f636, %f146, %f634;
	sub.f32 	%f637, %f635, %f636;
	mul.f32 	%f638, %f146, %f633;
	fma.rn.f32 	%f639, %f634, %f145, %f638;
	add.f32 	%f640, %f631, %f637;
	add.f32 	%f641, %f632, %f639;
	ld.global.v2.f32 	{%f642, %f643}, [%rd48+112];
	mul.f32 	%f644, %f181, %f642;
	mul.f32 	%f645, %f182, %f643;
	sub.f32 	%f646, %f644, %f645;
	mul.f32 	%f647, %f182, %f642;
	fma.rn.f32 	%f648, %f643, %f181, %f647;
	add.f32 	%f649, %f640, %f646;
	add.f32 	%f650, %f641, %f648;
	ld.global.v2.f32 	{%f651, %f652}, [%rd48+24];
	mul.f32 	%f653, %f73, %f651;
	mul.f32 	%f654, %f74, %f652;
	sub.f32 	%f655, %f653, %f654;
	mul.f32 	%f656, %f74, %f651;
	fma.rn.f32 	%f657, %f652, %f73, %f656;
	add.f32 	%f658, %f655, 0f00000000;
	add.f32 	%f659, %f657, 0f00000000;
	ld.global.v2.f32 	{%f660, %f661}, [%rd48+56];
	mul.f32 	%f662, %f109, %f660;
	mul.f32 	%f663, %f110, %f661;
	sub.f32 	%f664, %f662, %f663;
	mul.f32 	%f665, %f110, %f660;
	fma.rn.f32 	%f666, %f661, %f109, %f665;
	add.f32 	%f667, %f658, %f664;
	add.f32 	%f668, %f659, %f666;
	ld.global.v2.f32 	{%f669, %f670}, [%rd48+88];
	mul.f32 	%f671, %f145, %f669;
	mul.f32 	%f672, %f146, %f670;
	sub.f32 	%f673, %f671, %f672;
	mul.f32 	%f674, %f146, %f669;
	fma.rn.f32 	%f675, %f670, %f145, %f674;
	add.f32 	%f676, %f667, %f673;
	add.f32 	%f677, %f668, %f675;
	ld.global.v2.f32 	{%f678, %f679}, [%rd48+120];
	mul.f32 	%f680, %f181, %f678;
	mul.f32 	%f681, %f182, %f679;
	sub.f32 	%f682, %f680, %f681;
	mul.f32 	%f683, %f182, %f678;
	fma.rn.f32 	%f684, %f679, %f181, %f683;
	add.f32 	%f685, %f676, %f682;
	add.f32 	%f686, %f677, %f684;
	mul.f32 	%f687, %f217, %f543;
	mul.f32 	%f688, %f218, %f544;
	sub.f32 	%f689, %f687, %f688;
	mul.f32 	%f690, %f218, %f543;
	fma.rn.f32 	%f691, %f544, %f217, %f690;
	add.f32 	%f692, %f689, 0f00000000;
	add.f32 	%f693, %f691, 0f00000000;
	mul.f32 	%f694, %f245, %f552;
	mul.f32 	%f695, %f246, %f553;
	sub.f32 	%f696, %f694, %f695;
	mul.f32 	%f697, %f246, %f552;
	fma.rn.f32 	%f698, %f553, %f245, %f697;
	add.f32 	%f699, %f692, %f696;
	add.f32 	%f700, %f693, %f698;
	mul.f32 	%f701, %f273, %f561;
	mul.f32 	%f702, %f274, %f562;
	sub.f32 	%f703, %f701, %f702;
	mul.f32 	%f704, %f274, %f561;
	fma.rn.f32 	%f705, %f562, %f273, %f704;
	add.f32 	%f706, %f699, %f703;
	add.f32 	%f707, %f700, %f705;
	mul.f32 	%f708, %f301, %f570;
	mul.f32 	%f709, %f302, %f571;
	sub.f32 	%f710, %f708, %f709;
	mul.f32 	%f711, %f302, %f570;
	fma.rn.f32 	%f712, %f571, %f301, %f711;
	add.f32 	%f713, %f706, %f710;
	add.f32 	%f714, %f707, %f712;
	mul.f32 	%f715, %f217, %f579;
	mul.f32 	%f716, %f218, %f580;
	sub.f32 	%f717, %f715, %f716;
	mul.f32 	%f718, %f218, %f579;
	fma.rn.f32 	%f719, %f580, %f217, %f718;
	add.f32 	%f720, %f717, 0f00000000;
	add.f32 	%f721, %f719, 0f00000000;
	mul.f32 	%f722, %f245, %f588;
	mul.f32 	%f723, %f246, %f589;
	sub.f32 	%f724, %f722, %f723;
	mul.f32 	%f725, %f246, %f588;
	fma.rn.f32 	%f726, %f589, %f245, %f725;
	add.f32 	%f727, %f720, %f724;
	add.f32 	%f728, %f721, %f726;
	mul.f32 	%f729, %f273, %f597;
	mul.f32 	%f730, %f274, %f598;
	sub.f32 	%f731, %f729, %f730;
	mul.f32 	%f732, %f274, %f597;
	fma.rn.f32 	%f733, %f598, %f273, %f732;
	add.f32 	%f734, %f727, %f731;
	add.f32 	%f735, %f728, %f733;
	mul.f32 	%f736, %f301, %f606;
	mul.f32 	%f737, %f302, %f607;
	sub.f32 	%f738, %f736, %f737;
	mul.f32 	%f739, %f302, %f606;
	fma.rn.f32 	%f740, %f607, %f301, %f739;
	add.f32 	%f741, %f734, %f738;
	add.f32 	%f742, %f735, %f740;
	mul.f32 	%f743, %f217, %f615;
	mul.f32 	%f744, %f218, %f616;
	sub.f32 	%f745, %f743, %f744;
	mul.f32 	%f746, %f218, %f615;
	fma.rn.f32 	%f747, %f616, %f217, %f746;
	add.f32 	%f748, %f745, 0f00000000;
	add.f32 	%f749, %f747, 0f00000000;
	mul.f32 	%f750, %f245, %f624;
	mul.f32 	%f751, %f246, %f625;
	sub.f32 	%f752, %f750, %f751;
	mul.f32 	%f753, %f246, %f624;
	fma.rn.f32 	%f754, %f625, %f245, %f753;
	add.f32 	%f755, %f748, %f752;
	add.f32 	%f756, %f749, %f754;
	mul.f32 	%f757, %f273, %f633;
	mul.f32 	%f758, %f274, %f634;
	sub.f32 	%f759, %f757, %f758;
	mul.f32 	%f760, %f274, %f633;
	fma.rn.f32 	%f761, %f634, %f273, %f760;
	add.f32 	%f762, %f755, %f759;
	add.f32 	%f763, %f756, %f761;
	mul.f32 	%f764, %f301, %f642;
	mul.f32 	%f765, %f302, %f643;
	sub.f32 	%f766, %f764, %f765;
	mul.f32 	%f767, %f302, %f642;
	fma.rn.f32 	%f768, %f643, %f301, %f767;
	add.f32 	%f769, %f762, %f766;
	add.f32 	%f770, %f763, %f768;
	mul.f32 	%f771, %f217, %f651;
	mul.f32 	%f772, %f218, %f652;
	sub.f32 	%f773, %f771, %f772;
	mul.f32 	%f774, %f218, %f651;
	fma.rn.f32 	%f775, %f652, %f217, %f774;
	add.f32 	%f776, %f773, 0f00000000;
	add.f32 	%f777, %f775, 0f00000000;
	mul.f32 	%f778, %f245, %f660;
	mul.f32 	%f779, %f246, %f661;
	sub.f32 	%f780, %f778, %f779;
	mul.f32 	%f781, %f246, %f660;
	fma.rn.f32 	%f782, %f661, %f245, %f781;
	add.f32 	%f783, %f776, %f780;
	add.f32 	%f784, %f777, %f782;
	mul.f32 	%f785, %f273, %f669;
	mul.f32 	%f786, %f274, %f670;
	sub.f32 	%f787, %f785, %f786;
	mul.f32 	%f788, %f274, %f669;
	fma.rn.f32 	%f789, %f670, %f273, %f788;
	add.f32 	%f790, %f783, %f787;
	add.f32 	%f791, %f784, %f789;
	mul.f32 	%f792, %f301, %f678;
	mul.f32 	%f793, %f302, %f679;
	sub.f32 	%f794, %f792, %f793;
	mul.f32 	%f795, %f302, %f678;
	fma.rn.f32 	%f796, %f679, %f301, %f795;
	add.f32 	%f797, %f790, %f794;
	add.f32 	%f798, %f791, %f796;
	mul.f32 	%f799, %f337, %f543;
	mul.f32 	%f800, %f338, %f544;
	sub.f32 	%f801, %f799, %f800;
	mul.f32 	%f802, %f338, %f543;
	fma.rn.f32 	%f803, %f544, %f337, %f802;
	add.f32 	%f804, %f801, 0f00000000;
	add.f32 	%f805, %f803, 0f00000000;
	mul.f32 	%f806, %f365, %f552;
	mul.f32 	%f807, %f366, %f553;
	sub.f32 	%f808, %f806, %f807;
	mul.f32 	%f809, %f366, %f552;
	fma.rn.f32 	%f810, %f553, %f365, %f809;
	add.f32 	%f811, %f804, %f808;
	add.f32 	%f812, %f805, %f810;
	mul.f32 	%f813, %f393, %f561;
	mul.f32 	%f814, %f394, %f562;
	sub.f32 	%f815, %f813, %f814;
	mul.f32 	%f816, %f394, %f561;
	fma.rn.f32 	%f817, %f562, %f393, %f816;
	add.f32 	%f818, %f811, %f815;
	add.f32 	%f819, %f812, %f817;
	mul.f32 	%f820, %f421, %f570;
	mul.f32 	%f821, %f422, %f571;
	sub.f32 	%f822, %f820, %f821;
	mul.f32 	%f823, %f422, %f570;
	fma.rn.f32 	%f824, %f571, %f421, %f823;
	add.f32 	%f825, %f818, %f822;
	add.f32 	%f826, %f819, %f824;
	mul.f32 	%f827, %f337, %f579;
	mul.f32 	%f828, %f338, %f580;
	sub.f32 	%f829, %f827, %f828;
	mul.f32 	%f830, %f338, %f579;
	fma.rn.f32 	%f831, %f580, %f337, %f830;
	add.f32 	%f832, %f829, 0f00000000;
	add.f32 	%f833, %f831, 0f00000000;
	mul.f32 	%f834, %f365, %f588;
	mul.f32 	%f835, %f366, %f589;
	sub.f32 	%f836, %f834, %f835;
	mul.f32 	%f837, %f366, %f588;
	fma.rn.f32 	%f838, %f589, %f365, %f837;
	add.f32 	%f839, %f832, %f836;
	add.f32 	%f840, %f833, %f838;
	mul.f32 	%f841, %f393, %f597;
	mul.f32 	%f842, %f394, %f598;
	sub.f32 	%f843, %f841, %f842;
	mul.f32 	%f844, %f394, %f597;
	fma.rn.f32 	%f845, %f598, %f393, %f844;
	add.f32 	%f846, %f839, %f843;
	add.f32 	%f847, %f840, %f845;
	mul.f32 	%f848, %f421, %f606;
	mul.f32 	%f849, %f422, %f607;
	sub.f32 	%f850, %f848, %f849;
	mul.f32 	%f851, %f422, %f606;
	fma.rn.f32 	%f852, %f607, %f421, %f851;
	add.f32 	%f853, %f846, %f850;
	add.f32 	%f854, %f847, %f852;
	mul.f32 	%f855, %f337, %f615;
	mul.f32 	%f856, %f338, %f616;
	sub.f32 	%f857, %f855, %f856;
	mul.f32 	%f858, %f338, %f615;
	fma.rn.f32 	%f859, %f616, %f337, %f858;
	add.f32 	%f860, %f857, 0f00000000;
	add.f32 	%f861, %f859, 0f00000000;
	mul.f32 	%f862, %f365, %f624;
	mul.f32 	%f863, %f366, %f625;
	sub.f32 	%f864, %f862, %f863;
	mul.f32 	%f865, %f366, %f624;
	fma.rn.f32 	%f866, %f625, %f365, %f865;
	add.f32 	%f867, %f860, %f864;
	add.f32 	%f868, %f861, %f866;
	mul.f32 	%f869, %f393, %f633;
	mul.f32 	%f870, %f394, %f634;
	sub.f32 	%f871, %f869, %f870;
	mul.f32 	%f872, %f394, %f633;
	fma.rn.f32 	%f873, %f634, %f393, %f872;
	add.f32 	%f874, %f867, %f871;
	add.f32 	%f875, %f868, %f873;
	mul.f32 	%f876, %f421, %f642;
	mul.f32 	%f877, %f422, %f643;
	sub.f32 	%f878, %f876, %f877;
	mul.f32 	%f879, %f422, %f642;
	fma.rn.f32 	%f880, %f643, %f421, %f879;
	add.f32 	%f881, %f874, %f878;
	add.f32 	%f882, %f875, %f880;
	mul.f32 	%f883, %f337, %f651;
	mul.f32 	%f884, %f338, %f652;
	sub.f32 	%f885, %f883, %f884;
	mul.f32 	%f886, %f338, %f651;
	fma.rn.f32 	%f887, %f652, %f337, %f886;
	add.f32 	%f888, %f885, 0f00000000;
	add.f32 	%f889, %f887, 0f00000000;
	mul.f32 	%f890, %f365, %f660;
	mul.f32 	%f891, %f366, %f661;
	sub.f32 	%f892, %f890, %f891;
	mul.f32 	%f893, %f366, %f660;
	fma.rn.f32 	%f894, %f661, %f365, %f893;
	add.f32 	%f895, %f888, %f892;
	add.f32 	%f896, %f889, %f894;
	mul.f32 	%f897, %f393, %f669;
	mul.f32 	%f898, %f394, %f670;
	sub.f32 	%f899, %f897, %f898;
	mul.f32 	%f900, %f394, %f669;
	fma.rn.f32 	%f901, %f670, %f393, %f900;
	add.f32 	%f902, %f895, %f899;
	add.f32 	%f903, %f896, %f901;
	mul.f32 	%f904, %f421, %f678;
	mul.f32 	%f905, %f422, %f679;
	sub.f32 	%f906, %f904, %f905;
	mul.f32 	%f907, %f422, %f678;
	fma.rn.f32 	%f908, %f679, %f421, %f907;
	add.f32 	%f909, %f902, %f906;
	add.f32 	%f910, %f903, %f908;
	mul.f32 	%f911, %f457, %f543;
	mul.f32 	%f912, %f458, %f544;
	sub.f32 	%f913, %f911, %f912;
	mul.f32 	%f914, %f458, %f543;
	fma.rn.f32 	%f915, %f544, %f457, %f914;
	add.f32 	%f916, %f913, 0f00000000;
	add.f32 	%f917, %f915, 0f00000000;
	mul.f32 	%f918, %f485, %f552;
	mul.f32 	%f919, %f486, %f553;
	sub.f32 	%f920, %f918, %f919;
	mul.f32 	%f921, %f486, %f552;
	fma.rn.f32 	%f922, %f553, %f485, %f921;
	add.f32 	%f923, %f916, %f920;
	add.f32 	%f924, %f917, %f922;
	mul.f32 	%f925, %f513, %f561;
	mul.f32 	%f926, %f514, %f562;
	sub.f32 	%f927, %f925, %f926;
	mul.f32 	%f928, %f514, %f561;
	fma.rn.f32 	%f929, %f562, %f513, %f928;
	add.f32 	%f930, %f923, %f927;
	add.f32 	%f931, %f924, %f929;
	mul.f32 	%f932, %f541, %f570;
	mul.f32 	%f933, %f542, %f571;
	sub.f32 	%f934, %f932, %f933;
	mul.f32 	%f935, %f542, %f570;
	fma.rn.f32 	%f936, %f571, %f541, %f935;
	add.f32 	%f937, %f930, %f934;
	add.f32 	%f938, %f931, %f936;
	mul.f32 	%f939, %f457, %f579;
	mul.f32 	%f940, %f458, %f580;
	sub.f32 	%f941, %f939, %f940;
	mul.f32 	%f942, %f458, %f579;
	fma.rn.f32 	%f943, %f580, %f457, %f942;
	add.f32 	%f944, %f941, 0f00000000;
	add.f32 	%f945, %f943, 0f00000000;
	mul.f32 	%f946, %f485, %f588;
	mul.f32 	%f947, %f486, %f589;
	sub.f32 	%f948, %f946, %f947;
	mul.f32 	%f949, %f486, %f588;
	fma.rn.f32 	%f950, %f589, %f485, %f949;
	add.f32 	%f951, %f944, %f948;
	add.f32 	%f952, %f945, %f950;
	mul.f32 	%f953, %f513, %f597;
	mul.f32 	%f954, %f514, %f598;
	sub.f32 	%f955, %f953, %f954;
	mul.f32 	%f956, %f514, %f597;
	fma.rn.f32 	%f957, %f598, %f513, %f956;
	add.f32 	%f958, %f951, %f955;
	add.f32 	%f959, %f952, %f957;
	mul.f32 	%f960, %f541, %f606;
	mul.f32 	%f961, %f542, %f607;
	sub.f32 	%f962, %f960, %f961;
	mul.f32 	%f963, %f542, %f606;
	fma.rn.f32 	%f964, %f607, %f541, %f963;
	add.f32 	%f965, %f958, %f962;
	add.f32 	%f966, %f959, %f964;
	mul.f32 	%f967, %f457, %f615;
	mul.f32 	%f968, %f458, %f616;
	sub.f32 	%f969, %f967, %f968;
	mul.f32 	%f970, %f458, %f615;
	fma.rn.f32 	%f971, %f616, %f457, %f970;
	add.f32 	%f972, %f969, 0f00000000;
	add.f32 	%f973, %f971, 0f00000000;
	mul.f32 	%f974, %f485, %f624;
	mul.f32 	%f975, %f486, %f625;
	sub.f32 	%f976, %f974, %f975;
	mul.f32 	%f977, %f486, %f624;
	fma.rn.f32 	%f978, %f625, %f485, %f977;
	add.f32 	%f979, %f972, %f976;
	add.f32 	%f980, %f973, %f978;
	mul.f32 	%f981, %f513, %f633;
	mul.f32 	%f982, %f514, %f634;
	sub.f32 	%f983, %f981, %f982;
	mul.f32 	%f984, %f514, %f633;
	fma.rn.f32 	%f985, %f634, %f513, %f984;
	add.f32 	%f986, %f979, %f983;
	add.f32 	%f987, %f980, %f985;
	mul.f32 	%f988, %f541, %f642;
	mul.f32 	%f989, %f542, %f643;
	sub.f32 	%f990, %f988, %f989;
	mul.f32 	%f991, %f542, %f642;
	fma.rn.f32 	%f992, %f643, %f541, %f991;
	add.f32 	%f993, %f986, %f990;
	add.f32 	%f994, %f987, %f992;
	mul.f32 	%f995, %f457, %f651;
	mul.f32 	%f996, %f458, %f652;
	sub.f32 	%f997, %f995, %f996;
	mul.f32 	%f998, %f458, %f651;
	fma.rn.f32 	%f999, %f652, %f457, %f998;
	add.f32 	%f1000, %f997, 0f00000000;
	add.f32 	%f1001, %f999, 0f00000000;
	mul.f32 	%f1002, %f485, %f660;
	mul.f32 	%f1003, %f486, %f661;
	sub.f32 	%f1004, %f1002, %f1003;
	mul.f32 	%f1005, %f486, %f660;
	fma.rn.f32 	%f1006, %f661, %f485, %f1005;
	add.f32 	%f1007, %f1000, %f1004;
	add.f32 	%f1008, %f1001, %f1006;
	mul.f32 	%f1009, %f513, %f669;
	mul.f32 	%f1010, %f514, %f670;
	sub.f32 	%f1011, %f1009, %f1010;
	mul.f32 	%f1012, %f514, %f669;
	fma.rn.f32 	%f1013, %f670, %f513, %f1012;
	add.f32 	%f1014, %f1007, %f1011;
	add.f32 	%f1015, %f1008, %f1013;
	mul.f32 	%f1016, %f541, %f678;
	mul.f32 	%f1017, %f542, %f679;
	sub.f32 	%f1018, %f1016, %f1017;
	mul.f32 	%f1019, %f542, %f678;
	fma.rn.f32 	%f1020, %f679, %f541, %f1019;
	add.f32 	%f1021, %f1014, %f1018;
	add.f32 	%f1022, %f1015, %f1020;
	shl.b64 	%rd49, %rd6, 7;
	add.s64 	%rd50, %rd42, %rd49;
	ld.global.v2.f32 	{%f1023, %f1024}, [%rd50];
	mul.f32 	%f1025, %f577, %f1023;
	mul.f32 	%f1026, %f578, %f1024;
	sub.f32 	%f1027, %f1025, %f1026;
	mul.f32 	%f1028, %f578, %f1023;
	fma.rn.f32 	%f1029, %f1024, %f577, %f1028;
	add.f32 	%f1030, %f1027, 0f00000000;
	add.f32 	%f1031, %f1029, 0f00000000;
	ld.global.v2.f32 	{%f1032, %f1033}, [%rd50+32];
	mul.f32 	%f1034, %f613, %f1032;
	mul.f32 	%f1035, %f614, %f1033;
	sub.f32 	%f1036, %f1034, %f1035;
	mul.f32 	%f1037, %f614, %f1032;
	fma.rn.f32 	%f1038, %f1033, %f613, %f1037;
	add.f32 	%f1039, %f1030, %f1036;
	add.f32 	%f1040, %f1031, %f1038;
	ld.global.v2.f32 	{%f1041, %f1042}, [%rd50+64];
	mul.f32 	%f1043, %f649, %f1041;
	mul.f32 	%f1044, %f650, %f1042;
	sub.f32 	%f1045, %f1043, %f1044;
	mul.f32 	%f1046, %f650, %f1041;
	fma.rn.f32 	%f1047, %f1042, %f649, %f1046;
	add.f32 	%f1048, %f1039, %f1045;
	add.f32 	%f1049, %f1040, %f1047;
	ld.global.v2.f32 	{%f1050, %f1051}, [%rd50+96];
	mul.f32 	%f1052, %f685, %f1050;
	mul.f32 	%f1053, %f686, %f1051;
	sub.f32 	%f1054, %f1052, %f1053;
	mul.f32 	%f1055, %f686, %f1050;
	fma.rn.f32 	%f1056, %f1051, %f685, %f1055;
	add.f32 	%f1057, %f1048, %f1054;
	add.f32 	%f1058, %f1049, %f1056;
	ld.global.v2.f32 	{%f1059, %f1060}, [%rd50+8];
	mul.f32 	%f1061, %f577, %f1059;
	mul.f32 	%f1062, %f578, %f1060;
	sub.f32 	%f1063, %f1061, %f1062;
	mul.f32 	%f1064, %f578, %f1059;
	fma.rn.f32 	%f1065, %f1060, %f577, %f1064;
	add.f32 	%f1066, %f1063, 0f00000000;
	add.f32 	%f1067, %f1065, 0f00000000;
	ld.global.v2.f32 	{%f1068, %f1069}, [%rd50+40];
	mul.f32 	%f1070, %f613, %f1068;
	mul.f32 	%f1071, %f614, %f1069;
	sub.f32 	%f1072, %f1070, %f1071;
	mul.f32 	%f1073, %f614, %f1068;
	fma.rn.f32 	%f1074, %f1069, %f613, %f1073;
	add.f32 	%f1075, %f1066, %f1072;
	add.f32 	%f1076, %f1067, %f1074;
	ld.global.v2.f32 	{%f1077, %f1078}, [%rd50+72];
	mul.f32 	%f1079, %f649, %f1077;
	mul.f32 	%f1080, %f650, %f1078;
	sub.f32 	%f1081, %f1079, %f1080;
	mul.f32 	%f1082, %f650, %f1077;
	fma.rn.f32 	%f1083, %f1078, %f649, %f1082;
	add.f32 	%f1084, %f1075, %f1081;
	add.f32 	%f1085, %f1076, %f1083;
	ld.global.v2.f32 	{%f1086, %f1087}, [%rd50+104];
	mul.f32 	%f1088, %f685, %f1086;
	mul.f32 	%f1089, %f686, %f1087;
	sub.f32 	%f1090, %f1088, %f1089;
	mul.f32 	%f1091, %f686, %f1086;
	fma.rn.f32 	%f1092, %f1087, %f685, %f1091;
	add.f32 	%f1, %f1084, %f1090;
	add.f32 	%f2, %f1085, %f1092;
	ld.global.v2.f32 	{%f1093, %f1094}, [%rd50+16];
	mul.f32 	%f1095, %f577, %f1093;
	mul.f32 	%f1096, %f578, %f1094;
	sub.f32 	%f1097, %f1095, %f1096;
	mul.f32 	%f1098, %f578, %f1093;
	fma.rn.f32 	%f1099, %f1094, %f577, %f1098;
	add.f32 	%f1100, %f1097, 0f00000000;
	add.f32 	%f1101, %f1099, 0f00000000;
	ld.global.v2.f32 	{%f1102, %f1103}, [%rd50+48];
	mul.f32 	%f1104, %f613, %f1102;
	mul.f32 	%f1105, %f614, %f1103;
	sub.f32 	%f1106, %f1104, %f1105;
	mul.f32 	%f1107, %f614, %f1102;
	fma.rn.f32 	%f1108, %f1103, %f613, %f1107;
	add.f32 	%f1109, %f1100, %f1106;
	add.f32 	%f1110, %f1101, %f1108;
	ld.global.v2.f32 	{%f1111, %f1112}, [%rd50+80];
	mul.f32 	%f1113, %f649, %f1111;
	mul.f32 	%f1114, %f650, %f1112;
	sub.f32 	%f1115, %f1113, %f1114;
	mul.f32 	%f1116, %f650, %f1111;
	fma.rn.f32 	%f1117, %f1112, %f649, %f1116;
	add.f32 	%f1118, %f1109, %f1115;
	add.f32 	%f1119, %f1110, %f1117;
	ld.global.v2.f32 	{%f1120, %f1121}, [%rd50+112];
	mul.f32 	%f1122, %f685, %f1120;
	mul.f32 	%f1123, %f686, %f1121;
	sub.f32 	%f1124, %f1122, %f1123;
	mul.f32 	%f1125, %f686, %f1120;
	fma.rn.f32 	%f1126, %f1121, %f685, %f1125;
	add.f32 	%f3, %f1118, %f1124;
	add.f32 	%f4, %f1119, %f1126;
	ld.global.v2.f32 	{%f1127, %f1128}, [%rd50+24];
	mul.f32 	%f1129, %f577, %f1127;
	mul.f32 	%f1130, %f578, %f1128;
	sub.f32 	%f1131, %f1129, %f1130;
	mul.f32 	%f1132, %f578, %f1127;
	fma.rn.f32 	%f1133, %f1128, %f577, %f1132;
	add.f32 	%f1134, %f1131, 0f00000000;
	add.f32 	%f1135, %f1133, 0f00000000;
	ld.global.v2.f32 	{%f1136, %f1137}, [%rd50+56];
	mul.f32 	%f1138, %f613, %f1136;
	mul.f32 	%f1139, %f614, %f1137;
	sub.f32 	%f1140, %f1138, %f1139;
	mul.f32 	%f1141, %f614, %f1136;
	fma.rn.f32 	%f1142, %f1137, %f613, %f1141;
	add.f32 	%f1143, %f1134, %f1140;
	add.f32 	%f1144, %f1135, %f1142;
	ld.global.v2.f32 	{%f1145, %f1146}, [%rd50+88];
	mul.f32 	%f1147, %f649, %f1145;
	mul.f32 	%f1148, %f650, %f1146;
	sub.f32 	%f1149, %f1147, %f1148;
	mul.f32 	%f1150, %f650, %f1145;
	fma.rn.f32 	%f1151, %f1146, %f649, %f1150;
	add.f32 	%f1152, %f1143, %f1149;
	add.f32 	%f1153, %f1144, %f1151;
	ld.global.v2.f32 	{%f1154, %f1155}, [%rd50+120];
	mul.f32 	%f1156, %f685, %f1154;
	mul.f32 	%f1157, %f686, %f1155;
	sub.f32 	%f1158, %f1156, %f1157;
	mul.f32 	%f1159, %f686, %f1154;
	fma.rn.f32 	%f1160, %f1155, %f685, %f1159;
	add.f32 	%f5, %f1152, %f1158;
	add.f32 	%f6, %f1153, %f1160;
	mul.f32 	%f1161, %f713, %f1023;
	mul.f32 	%f1162, %f714, %f1024;
	sub.f32 	%f1163, %f1161, %f1162;
	mul.f32 	%f1164, %f714, %f1023;
	fma.rn.f32 	%f1165, %f1024, %f713, %f1164;
	add.f32 	%f1166, %f1163, 0f00000000;
	add.f32 	%f1167, %f1165, 0f00000000;
	mul.f32 	%f1168, %f741, %f1032;
	mul.f32 	%f1169, %f742, %f1033;
	sub.f32 	%f1170, %f1168, %f1169;
	mul.f32 	%f1171, %f742, %f1032;
	fma.rn.f32 	%f1172, %f1033, %f741, %f1171;
	add.f32 	%f1173, %f1166, %f1170;
	add.f32 	%f1174, %f1167, %f1172;
	mul.f32 	%f1175, %f769, %f1041;
	mul.f32 	%f1176, %f770, %f1042;
	sub.f32 	%f1177, %f1175, %f1176;
	mul.f32 	%f1178, %f770, %f1041;
	fma.rn.f32 	%f1179, %f1042, %f769, %f1178;
	add.f32 	%f1180, %f1173, %f1177;
	add.f32 	%f1181, %f1174, %f1179;
	mul.f32 	%f1182, %f797, %f1050;
	mul.f32 	%f1183, %f798, %f1051;
	sub.f32 	%f1184, %f1182, %f1183;
	mul.f32 	%f1185, %f798, %f1050;
	fma.rn.f32 	%f1186, %f1051, %f797, %f1185;
	add.f32 	%f7, %f1180, %f1184;
	add.f32 	%f8, %f1181, %f1186;
	mul.f32 	%f1187, %f713, %f1059;
	mul.f32 	%f1188, %f714, %f1060;
	sub.f32 	%f1189, %f1187, %f1188;
	mul.f32 	%f1190, %f714, %f1059;
	fma.rn.f32 	%f1191, %f1060, %f713, %f1190;
	add.f32 	%f1192, %f1189, 0f00000000;
	add.f32 	%f1193, %f1191, 0f00000000;
	mul.f32 	%f1194, %f741, %f1068;
	mul.f32 	%f1195, %f742, %f1069;
	sub.f32 	%f1196, %f1194, %f1195;
	mul.f32 	%f1197, %f742, %f1068;
	fma.rn.f32 	%f1198, %f1069, %f741, %f1197;
	add.f32 	%f1199, %f1192, %f1196;
	add.f32 	%f1200, %f1193, %f1198;
	mul.f32 	%f1201, %f769, %f1077;
	mul.f32 	%f1202, %f770, %f1078;
	sub.f32 	%f1203, %f1201, %f1202;
	mul.f32 	%f1204, %f770, %f1077;
	fma.rn.f32 	%f1205, %f1078, %f769, %f1204;
	add.f32 	%f1206, %f1199, %f1203;
	add.f32 	%f1207, %f1200, %f1205;
	mul.f32 	%f1208, %f797, %f1086;
	mul.f32 	%f1209, %f798, %f1087;
	sub.f32 	%f1210, %f1208, %f1209;
	mul.f32 	%f1211, %f798, %f1086;
	fma.rn.f32 	%f1212, %f1087, %f797, %f1211;
	add.f32 	%f9, %f1206, %f1210;
	add.f32 	%f10, %f1207, %f1212;
	mul.f32 	%f1213, %f713, %f1093;
	mul.f32 	%f1214, %f714, %f1094;
	sub.f32 	%f1215, %f1213, %f1214;
	mul.f32 	%f1216, %f714, %f1093;
	fma.rn.f32 	%f1217, %f1094, %f713, %f1216;
	add.f32 	%f1218, %f1215, 0f00000000;
	add.f32 	%f1219, %f1217, 0f00000000;
	mul.f32 	%f1220, %f741, %f1102;
	mul.f32 	%f1221, %f742, %f1103;
	sub.f32 	%f1222, %f1220, %f1221;
	mul.f32 	%f1223, %f742, %f1102;
	fma.rn.f32 	%f1224, %f1103, %f741, %f1223;
	add.f32 	%f1225, %f1218, %f1222;
	add.f32 	%f1226, %f1219, %f1224;
	mul.f32 	%f1227, %f769, %f1111;
	mul.f32 	%f1228, %f770, %f1112;
	sub.f32 	%f1229, %f1227, %f1228;
	mul.f32 	%f1230, %f770, %f1111;
	fma.rn.f32 	%f1231, %f1112, %f769, %f1230;
	add.f32 	%f1232, %f1225, %f1229;
	add.f32 	%f1233, %f1226, %f1231;
	mul.f32 	%f1234, %f797, %f1120;
	mul.f32 	%f1235, %f798, %f1121;
	sub.f32 	%f1236, %f1234, %f1235;
	mul.f32 	%f1237, %f798, %f1120;
	fma.rn.f32 	%f1238, %f1121, %f797, %f1237;
	add.f32 	%f11, %f1232, %f1236;
	add.f32 	%f12, %f1233, %f1238;
	mul.f32 	%f1239, %f713, %f1127;
	mul.f32 	%f1240, %f714, %f1128;
	sub.f32 	%f1241, %f1239, %f1240;
	mul.f32 	%f1242, %f714, %f1127;
	fma.rn.f32 	%f1243, %f1128, %f713, %f1242;
	add.f32 	%f1244, %f1241, 0f00000000;
	add.f32 	%f1245, %f1243, 0f00000000;
	mul.f32 	%f1246, %f741, %f1136;
	mul.f32 	%f1247, %f742, %f1137;
	sub.f32 	%f1248, %f1246, %f1247;
	mul.f32 	%f1249, %f742, %f1136;
	fma.rn.f32 	%f1250, %f1137, %f741, %f1249;
	add.f32 	%f1251, %f1244, %f1248;
	add.f32 	%f1252, %f1245, %f1250;
	mul.f32 	%f1253, %f769, %f1145;
	mul.f32 	%f1254, %f770, %f1146;
	sub.f32 	%f1255, %f1253, %f1254;
	mul.f32 	%f1256, %f770, %f1145;
	fma.rn.f32 	%f1257, %f1146, %f769, %f1256;
	add.f32 	%f1258, %f1251, %f1255;
	add.f32 	%f1259, %f1252, %f1257;
	mul.f32 	%f1260, %f797, %f1154;
	mul.f32 	%f1261, %f798, %f1155;
	sub.f32 	%f1262, %f1260, %f1261;
	mul.f32 	%f1263, %f798, %f1154;
	fma.rn.f32 	%f1264, %f1155, %f797, %f1263;
	add.f32 	%f13, %f1258, %f1262;
	add.f32 	%f14, %f1259, %f1264;
	mul.f32 	%f1265, %f825, %f1023;
	mul.f32 	%f1266, %f826, %f1024;
	sub.f32 	%f1267, %f1265, %f1266;
	mul.f32 	%f1268, %f826, %f1023;
	fma.rn.f32 	%f1269, %f1024, %f825, %f1268;
	add.f32 	%f1270, %f1267, 0f00000000;
	add.f32 	%f1271, %f1269, 0f00000000;
	mul.f32 	%f1272, %f853, %f1032;
	mul.f32 	%f1273, %f854, %f1033;
	sub.f32 	%f1274, %f1272, %f1273;
	mul.f32 	%f1275, %f854, %f1032;
	fma.rn.f32 	%f1276, %f1033, %f853, %f1275;
	add.f32 	%f1277, %f1270, %f1274;
	add.f32 	%f1278, %f1271, %f1276;
	mul.f32 	%f1279, %f881, %f1041;
	mul.f32 	%f1280, %f882, %f1042;
	sub.f32 	%f1281, %f1279, %f1280;
	mul.f32 	%f1282, %f882, %f1041;
	fma.rn.f32 	%f1283, %f1042, %f881, %f1282;
	add.f32 	%f1284, %f1277, %f1281;
	add.f32 	%f1285, %f1278, %f1283;
	mul.f32 	%f1286, %f909, %f1050;
	mul.f32 	%f1287, %f910, %f1051;
	sub.f32 	%f1288, %f1286, %f1287;
	mul.f32 	%f1289, %f910, %f1050;
	fma.rn.f32 	%f1290, %f1051, %f909, %f1289;
	add.f32 	%f15, %f1284, %f1288;
	add.f32 	%f16, %f1285, %f1290;
	mul.f32 	%f1291, %f825, %f1059;
	mul.f32 	%f1292, %f826, %f1060;
	sub.f32 	%f1293, %f1291, %f1292;
	mul.f32 	%f1294, %f826, %f1059;
	fma.rn.f32 	%f1295, %f1060, %f825, %f1294;
	add.f32 	%f1296, %f1293, 0f00000000;
	add.f32 	%f1297, %f1295, 0f00000000;
	mul.f32 	%f1298, %f853, %f1068;
	mul.f32 	%f1299, %f854, %f1069;
	sub.f32 	%f1300, %f1298, %f1299;
	mul.f32 	%f1301, %f854, %f1068;
	fma.rn.f32 	%f1302, %f1069, %f853, %f1301;
	add.f32 	%f1303, %f1296, %f1300;
	add.f32 	%f1304, %f1297, %f1302;
	mul.f32 	%f1305, %f881, %f1077;
	mul.f32 	%f1306, %f882, %f1078;
	sub.f32 	%f1307, %f1305, %f1306;
	mul.f32 	%f1308, %f882, %f1077;
	fma.rn.f32 	%f1309, %f1078, %f881, %f1308;
	add.f32 	%f1310, %f1303, %f1307;
	add.f32 	%f1311, %f1304, %f1309;
	mul.f32 	%f1312, %f909, %f1086;
	mul.f32 	%f1313, %f910, %f1087;
	sub.f32 	%f1314, %f1312, %f1313;
	mul.f32 	%f1315, %f910, %f1086;
	fma.rn.f32 	%f1316, %f1087, %f909, %f1315;
	add.f32 	%f17, %f1310, %f1314;
	add.f32 	%f18, %f1311, %f1316;
	mul.f32 	%f1317, %f825, %f1093;
	mul.f32 	%f1318, %f826, %f1094;
	sub.f32 	%f1319, %f1317, %f1318;
	mul.f32 	%f1320, %f826, %f1093;
	fma.rn.f32 	%f1321, %f1094, %f825, %f1320;
	add.f32 	%f1322, %f1319, 0f00000000;
	add.f32 	%f1323, %f1321, 0f00000000;
	mul.f32 	%f1324, %f853, %f1102;
	mul.f32 	%f1325, %f854, %f1103;
	sub.f32 	%f1326, %f1324, %f1325;
	mul.f32 	%f1327, %f854, %f1102;
	fma.rn.f32 	%f1328, %f1103, %f853, %f1327;
	add.f32 	%f1329, %f1322, %f1326;
	add.f32 	%f1330, %f1323, %f1328;
	mul.f32 	%f1331, %f881, %f1111;
	mul.f32 	%f1332, %f882, %f1112;
	sub.f32 	%f1333, %f1331, %f1332;
	mul.f32 	%f1334, %f882, %f1111;
	fma.rn.f32 	%f1335, %f1112, %f881, %f1334;
	add.f32 	%f1336, %f1329, %f1333;
	add.f32 	%f1337, %f1330, %f1335;
	mul.f32 	%f1338, %f909, %f1120;
	mul.f32 	%f1339, %f910, %f1121;
	sub.f32 	%f1340, %f1338, %f1339;
	mul.f32 	%f1341, %f910, %f1120;
	fma.rn.f32 	%f1342, %f1121, %f909, %f1341;
	add.f32 	%f19, %f1336, %f1340;
	add.f32 	%f20, %f1337, %f1342;
	mul.f32 	%f1343, %f825, %f1127;
	mul.f32 	%f1344, %f826, %f1128;
	sub.f32 	%f1345, %f1343, %f1344;
	mul.f32 	%f1346, %f826, %f1127;
	fma.rn.f32 	%f1347, %f1128, %f825, %f1346;
	add.f32 	%f1348, %f1345, 0f00000000;
	add.f32 	%f1349, %f1347, 0f00000000;
	mul.f32 	%f1350, %f853, %f1136;
	mul.f32 	%f1351, %f854, %f1137;
	sub.f32 	%f1352, %f1350, %f1351;
	mul.f32 	%f1353, %f854, %f1136;
	fma.rn.f32 	%f1354, %f1137, %f853, %f1353;
	add.f32 	%f1355, %f1348, %f1352;
	add.f32 	%f1356, %f1349, %f1354;
	mul.f32 	%f1357, %f881, %f1145;
	mul.f32 	%f1358, %f882, %f1146;
	sub.f32 	%f1359, %f1357, %f1358;
	mul.f32 	%f1360, %f882, %f1145;
	fma.rn.f32 	%f1361, %f1146, %f881, %f1360;
	add.f32 	%f1362, %f1355, %f1359;
	add.f32 	%f1363, %f1356, %f1361;
	mul.f32 	%f1364, %f909, %f1154;
	mul.f32 	%f1365, %f910, %f1155;
	sub.f32 	%f1366, %f1364, %f1365;
	mul.f32 	%f1367, %f910, %f1154;
	fma.rn.f32 	%f1368, %f1155, %f909, %f1367;
	add.f32 	%f21, %f1362, %f1366;
	add.f32 	%f22, %f1363, %f1368;
	mul.f32 	%f1369, %f937, %f1023;
	mul.f32 	%f1370, %f938, %f1024;
	sub.f32 	%f1371, %f1369, %f1370;
	mul.f32 	%f1372, %f938, %f1023;
	fma.rn.f32 	%f1373, %f1024, %f937, %f1372;
	add.f32 	%f1374, %f1371, 0f00000000;
	add.f32 	%f1375, %f1373, 0f00000000;
	mul.f32 	%f1376, %f965, %f1032;
	mul.f32 	%f1377, %f966, %f1033;
	sub.f32 	%f1378, %f1376, %f1377;
	mul.f32 	%f1379, %f966, %f1032;
	fma.rn.f32 	%f1380, %f1033, %f965, %f1379;
	add.f32 	%f1381, %f1374, %f1378;
	add.f32 	%f1382, %f1375, %f1380;
	mul.f32 	%f1383, %f993, %f1041;
	mul.f32 	%f1384, %f994, %f1042;
	sub.f32 	%f1385, %f1383, %f1384;
	mul.f32 	%f1386, %f994, %f1041;
	fma.rn.f32 	%f1387, %f1042, %f993, %f1386;
	add.f32 	%f1388, %f1381, %f1385;
	add.f32 	%f1389, %f1382, %f1387;
	mul.f32 	%f1390, %f1021, %f1050;
	mul.f32 	%f1391, %f1022, %f1051;
	sub.f32 	%f1392, %f1390, %f1391;
	mul.f32 	%f1393, %f1022, %f1050;
	fma.rn.f32 	%f1394, %f1051, %f1021, %f1393;
	add.f32 	%f23, %f1388, %f1392;
	add.f32 	%f24, %f1389, %f1394;
	mul.f32 	%f1395, %f937, %f1059;
	mul.f32 	%f1396, %f938, %f1060;
	sub.f32 	%f1397, %f1395, %f1396;
	mul.f32 	%f1398, %f938, %f1059;
	fma.rn.f32 	%f1399, %f1060, %f937, %f1398;
	add.f32 	%f1400, %f1397, 0f00000000;
	add.f32 	%f1401, %f1399, 0f00000000;
	mul.f32 	%f1402, %f965, %f1068;
	mul.f32 	%f1403, %f966, %f1069;
	sub.f32 	%f1404, %f1402, %f1403;
	mul.f32 	%f1405, %f966, %f1068;
	fma.rn.f32 	%f1406, %f1069, %f965, %f1405;
	add.f32 	%f1407, %f1400, %f1404;
	add.f32 	%f1408, %f1401, %f1406;
	mul.f32 	%f1409, %f993, %f1077;
	mul.f32 	%f1410, %f994, %f1078;
	sub.f32 	%f1411, %f1409, %f1410;
	mul.f32 	%f1412, %f994, %f1077;
	fma.rn.f32 	%f1413, %f1078, %f993, %f1412;
	add.f32 	%f1414, %f1407, %f1411;
	add.f32 	%f1415, %f1408, %f1413;
	mul.f32 	%f1416, %f1021, %f1086;
	mul.f32 	%f1417, %f1022, %f1087;
	sub.f32 	%f1418, %f1416, %f1417;
	mul.f32 	%f1419, %f1022, %f1086;
	fma.rn.f32 	%f1420, %f1087, %f1021, %f1419;
	add.f32 	%f25, %f1414, %f1418;
	add.f32 	%f26, %f1415, %f1420;
	mul.f32 	%f1421, %f937, %f1093;
	mul.f32 	%f1422, %f938, %f1094;
	sub.f32 	%f1423, %f1421, %f1422;
	mul.f32 	%f1424, %f938, %f1093;
	fma.rn.f32 	%f1425, %f1094, %f937, %f1424;
	add.f32 	%f1426, %f1423, 0f00000000;
	add.f32 	%f1427, %f1425, 0f00000000;
	mul.f32 	%f1428, %f965, %f1102;
	mul.f32 	%f1429, %f966, %f1103;
	sub.f32 	%f1430, %f1428, %f1429;
	mul.f32 	%f1431, %f966, %f1102;
	fma.rn.f32 	%f1432, %f1103, %f965, %f1431;
	add.f32 	%f1433, %f1426, %f1430;
	add.f32 	%f1434, %f1427, %f1432;
	mul.f32 	%f1435, %f993, %f1111;
	mul.f32 	%f1436, %f994, %f1112;
	sub.f32 	%f1437, %f1435, %f1436;
	mul.f32 	%f1438, %f994, %f1111;
	fma.rn.f32 	%f1439, %f1112, %f993, %f1438;
	add.f32 	%f1440, %f1433, %f1437;
	add.f32 	%f1441, %f1434, %f1439;
	mul.f32 	%f1442, %f1021, %f1120;
	mul.f32 	%f1443, %f1022, %f1121;
	sub.f32 	%f1444, %f1442, %f1443;
	mul.f32 	%f1445, %f1022, %f1120;
	fma.rn.f32 	%f1446, %f1121, %f1021, %f1445;
	add.f32 	%f27, %f1440, %f1444;
	add.f32 	%f28, %f1441, %f1446;
	mul.f32 	%f1447, %f937, %f1127;
	mul.f32 	%f1448, %f938, %f1128;
	sub.f32 	%f1449, %f1447, %f1448;
	mul.f32 	%f1450, %f938, %f1127;
	fma.rn.f32 	%f1451, %f1128, %f937, %f1450;
	add.f32 	%f1452, %f1449, 0f00000000;
	add.f32 	%f1453, %f1451, 0f00000000;
	mul.f32 	%f1454, %f965, %f1136;
	mul.f32 	%f1455, %f966, %f1137;
	sub.f32 	%f1456, %f1454, %f1455;
	mul.f32 	%f1457, %f966, %f1136;
	fma.rn.f32 	%f1458, %f1137, %f965, %f1457;
	add.f32 	%f1459, %f1452, %f1456;
	add.f32 	%f1460, %f1453, %f1458;
	mul.f32 	%f1461, %f993, %f1145;
	mul.f32 	%f1462, %f994, %f1146;
	sub.f32 	%f1463, %f1461, %f1462;
	mul.f32 	%f1464, %f994, %f1145;
	fma.rn.f32 	%f1465, %f1146, %f993, %f1464;
	add.f32 	%f1466, %f1459, %f1463;
	add.f32 	%f1467, %f1460, %f1465;
	mul.f32 	%f1468, %f1021, %f1154;
	mul.f32 	%f1469, %f1022, %f1155;
	sub.f32 	%f1470, %f1468, %f1469;
	mul.f32 	%f1471, %f1022, %f1154;
	fma.rn.f32 	%f1472, %f1155, %f1021, %f1471;
	add.f32 	%f29, %f1466, %f1470;
	add.f32 	%f30, %f1467, %f1472;
	add.f32 	%f1473, %f1057, 0fBF800000;
	mul.f32 	%f1474, %f1058, %f1058;
	fma.rn.f32 	%f1475, %f1473, %f1473, %f1474;
	sqrt.rn.f32 	%f1476, %f1475;
	cvt.f64.f32 	%fd1, %f1476;
	setp.gt.f64 	%p2, %fd1, 0d3FB999999999999A;
	@%p2 bra 	$L__BB0_19;
	mul.f32 	%f1477, %f2, %f2;
	fma.rn.f32 	%f1478, %f1, %f1, %f1477;
	sqrt.rn.f32 	%f1479, %f1478;
	cvt.f64.f32 	%fd2, %f1479;
	setp.gt.f64 	%p3, %fd2, 0d3FB999999999999A;
	@%p3 bra 	$L__BB0_19;
	mul.f32 	%f1480, %f4, %f4;
	fma.rn.f32 	%f1481, %f3, %f3, %f1480;
	sqrt.rn.f32 	%f1482, %f1481;
	cvt.f64.f32 	%fd3, %f1482;
	setp.gt.f64 	%p4, %fd3, 0d3FB999999999999A;
	@%p4 bra 	$L__BB0_19;
	mul.f32 	%f1483, %f6, %f6;
	fma.rn.f32 	%f1484, %f5, %f5, %f1483;
	sqrt.rn.f32 	%f1485, %f1484;
	cvt.f64.f32 	%fd4, %f1485;
	setp.gt.f64 	%p5, %fd4, 0d3FB999999999999A;
	@%p5 bra 	$L__BB0_19;
	mul.f32 	%f1486, %f8, %f8;
	fma.rn.f32 	%f1487, %f7, %f7, %f1486;
	sqrt.rn.f32 	%f1488, %f1487;
	cvt.f64.f32 	%fd5, %f1488;
	setp.gt.f64 	%p6, %fd5, 0d3FB999999999999A;
	@%p6 bra 	$L__BB0_19;
	add.f32 	%f1489, %f9, 0fBF800000;
	mul.f32 	%f1490, %f10, %f10;
	fma.rn.f32 	%f1491, %f1489, %f1489, %f1490;
	sqrt.rn.f32 	%f1492, %f1491;
	cvt.f64.f32 	%fd6, %f1492;
	setp.gt.f64 	%p7, %fd6, 0d3FB999999999999A;
	@%p7 bra 	$L__BB0_19;
	mul.f32 	%f1493, %f12, %f12;
	fma.rn.f32 	%f1494, %f11, %f11, %f1493;
	sqrt.rn.f32 	%f1495, %f1494;
	cvt.f64.f32 	%fd7, %f1495;
	setp.gt.f64 	%p8, %fd7, 0d3FB999999999999A;
	@%p8 bra 	$L__BB0_19;
	mul.f32 	%f1496, %f14, %f14;
	fma.rn.f32 	%f1497, %f13, %f13, %f1496;
	sqrt.rn.f32 	%f1498, %f1497;
	cvt.f64.f32 	%fd8, %f1498;
	setp.gt.f64 	%p9, %fd8, 0d3FB999999999999A;
	@%p9 bra 	$L__BB0_19;
	mul.f32 	%f1499, %f16, %f16;
	fma.rn.f32 	%f1500, %f15, %f15, %f1499;
	sqrt.rn.f32 	%f1501, %f1500;
	cvt.f64.f32 	%fd9, %f1501;
	setp.gt.f64 	%p10, %fd9, 0d3FB999999999999A;
	@%p10 bra 	$L__BB0_19;
	mul.f32 	%f1502, %f18, %f18;
	fma.rn.f32 	%f1503, %f17, %f17, %f1502;
	sqrt.rn.f32 	%f1504, %f1503;
	cvt.f64.f32 	%fd10, %f1504;
	setp.gt.f64 	%p11, %fd10, 0d3FB999999999999A;
	@%p11 bra 	$L__BB0_19;
	add.f32 	%f1505, %f19, 0fBF800000;
	mul.f32 	%f1506, %f20, %f20;
	fma.rn.f32 	%f1507, %f1505, %f1505, %f1506;
	sqrt.rn.f32 	%f1508, %f1507;
	cvt.f64.f32 	%fd11, %f1508;
	setp.gt.f64 	%p12, %fd11, 0d3FB999999999999A;
	@%p12 bra 	$L__BB0_19;
	mul.f32 	%f1509, %f22, %f22;
	fma.rn.f32 	%f1510, %f21, %f21, %f1509;
	sqrt.rn.f32 	%f1511, %f1510;
	cvt.f64.f32 	%fd12, %f1511;
	setp.gt.f64 	%p13, %fd12, 0d3FB999999999999A;
	@%p13 bra 	$L__BB0_19;
	mul.f32 	%f1512, %f24, %f24;
	fma.rn.f32 	%f1513, %f23, %f23, %f1512;
	sqrt.rn.f32 	%f1514, %f1513;
	cvt.f64.f32 	%fd13, %f1514;
	setp.gt.f64 	%p14, %fd13, 0d3FB999999999999A;
	@%p14 bra 	$L__BB0_19;
	mul.f32 	%f1515, %f26, %f26;
	fma.rn.f32 	%f1516, %f25, %f25, %f1515;
	sqrt.rn.f32 	%f1517, %f1516;
	cvt.f64.f32 	%fd14, %f1517;
	setp.gt.f64 	%p15, %fd14, 0d3FB999999999999A;
	@%p15 bra 	$L__BB0_19;
	mul.f32 	%f1518, %f28, %f28;
	fma.rn.f32 	%f1519, %f27, %f27, %f1518;
	sqrt.rn.f32 	%f1520, %f1519;
	cvt.f64.f32 	%fd15, %f1520;
	setp.gt.f64 	%p16, %fd15, 0d3FB999999999999A;
	@%p16 bra 	$L__BB0_19;
	add.f32 	%f1521, %f30, 0fBF800000;
	mul.f32 	%f1522, %f1521, %f1521;
	fma.rn.f32 	%f1523, %f29, %f29, %f1522;
	sqrt.rn.f32 	%f1524, %f1523;
	cvt.f64.f32 	%fd16, %f1524;
	setp.gt.f64 	%p17, %fd16, 0d3FB999999999999A;
	@%p17 bra 	$L__BB0_19;
	cvt.u32.u64 	%r5, %rd6;
	cvt.u32.u64 	%r6, %rd5;
	cvt.u32.u64 	%r7, %rd4;
	cvt.u32.u64 	%r8, %rd3;
	add.u64 	%rd51, %SP, 0;
	add.u64 	%rd52, %SPL, 0;
	st.local.v4.u32 	[%rd52], {%r8, %r7, %r6, %r5};
	mov.u64 	%rd53, $str;
	cvta.global.u64 	%rd54, %rd53;
	{ // callseq 0, 0
	.param .b64 param0;
	st.param.b64 	[param0], %rd54;
	.param .b64 param1;
	st.param.b64 	[param1], %rd51;
	.param .b32 retval0;
	call.uni (retval0), 
	vprintf, 
	(
	param0, 
	param1
	);
	ld.param.b32 	%r9, [retval0];
	} // callseq 0
$L__BB0_19:
	ld.param.u64 	%rd57, [_Z4findPA4_A4_N6thrust24THRUST_300001_SM_1000_NS7complexIfEEl_param_1];
	cvt.s64.s32 	%rd55, %r13;
	add.s64 	%rd58, %rd58, %rd55;
	setp.lt.s64 	%p18, %rd58, %rd57;
	@%p18 bra 	$L__BB0_2;
$L__BB0_20:
	ret;

}


// ===== COMPILED SASS (sm_100) =====

	.target	sm_100

	.elftype	@"ET_EXEC"


//--------------------- .note.nv.tkinfo           --------------------------
	.section	.note.nv.tkinfo,"",@"SHT_NOTE"
	.sectionflags	@"SHF_NOTE_NV_TKINFO"
	.tkinfo
        /*0018*/ 	.word	0x00000002
        /*0030*/ 	.string	""
        /*0030*/ 	.string	"ptxas"
        /*0030*/ 	.string	"Cuda compilation tools, release 13.0, V13.0.88"
        /*0030*/ 	.string	"Build cuda_13.0.r13.0/compiler.36424714_0"
        /*0030*/ 	.string	"-arch sm_100 -m 64 "



//--------------------- .note.nv.cuinfo           --------------------------
	.section	.note.nv.cuinfo,"",@"SHT_NOTE"
	.sectionflags	@"SHF_NOTE_NV_CUINFO"
        /*0018*/ 	.short	0x0002
        /*001a*/ 	.short	0x0064
        /*001c*/ 	.short	0x0082
	.zero		2


//--------------------- .nv.info                  --------------------------
	.section	.nv.info,"",@"SHT_CUDA_INFO"
	.align	4


	//----- nvinfo : EIATTR_REGCOUNT
	.align		4
        /*0000*/ 	.byte	0x04, 0x2f
        /*0002*/ 	.short	(.L_30 - .L_29)
	.align		4
.L_29:
        /*0004*/ 	.word	index@(_Z4findPA4_A4_N6thrust24THRUST_300001_SM_1000_NS7complexIfEEl)
        /*0008*/ 	.word	0x0000005e


	//----- nvinfo : EIATTR_FRAME_SIZE
	.align		4
.L_30:
        /*000c*/ 	.byte	0x04, 0x11
        /*000e*/ 	.short	(.L_32 - .L_31)
	.align		4
.L_31:
        /*0010*/ 	.word	index@($__internal_0_$__cuda_sm20_sqrt_rn_f32_slowpath)
        /*0014*/ 	.word	0x00000010


	//----- nvinfo : EIATTR_FRAME_SIZE
	.align		4
.L_32:
        /*0018*/ 	.byte	0x04, 0x11
        /*001a*/ 	.short	(.L_34 - .L_33)
	.align		4
.L_33:
        /*001c*/ 	.word	index@(_Z4findPA4_A4_N6thrust24THRUST_300001_SM_1000_NS7complexIfEEl)
        /*0020*/ 	.word	0x00000010


	//----- nvinfo : EIATTR_MIN_STACK_SIZE
	.align		4
.L_34:
        /*0024*/ 	.byte	0x04, 0x12
        /*0026*/ 	.short	(.L_36 - .L_35)
	.align		4
.L_35:
        /*0028*/ 	.word	index@(_Z4findPA4_A4_N6thrust24THRUST_300001_SM_1000_NS7complexIfEEl)
        /*002c*/ 	.word	0x00000010
.L_36:


//--------------------- .nv.compat                --------------------------
	.section	.nv.compat,"",@"SHT_CUDA_COMPAT_INFO"
	.align	4
        /*0000*/ 	.byte	0x02, 0x09, 0x00, 0x00, 0x02, 0x02, 0x01, 0x00, 0x02, 0x05, 0x05, 0x00, 0x03, 0x07, 0x01, 0x01
        /*0010*/ 	.byte	0x02, 0x03, 0x00, 0x00, 0x02, 0x06, 0x01, 0x00, 0x04, 0x0b, 0x08, 0x00, 0x01, 0x00, 0x00, 0x00
        /*0020*/ 	.byte	0x00, 0x00, 0x00, 0x00


//--------------------- .nv.info._Z4findPA4_A4_N6thrust24THRUST_300001_SM_1000_NS7complexIfEEl --------------------------
	.section	.nv.info._Z4findPA4_A4_N6thrust24THRUST_300001_SM_1000_NS7complexIfEEl,"",@"SHT_CUDA_INFO"
	.sectionflags	@""
	.align	4


	//----- nvinfo : EIATTR_CUDA_API_VERSION
	.align		4
        /*0000*/ 	.byte	0x04, 0x37
        /*0002*/ 	.short	(.L_38 - .L_37)
.L_37:
        /*0004*/ 	.word	0x00000082


	//----- nvinfo : EIATTR_KPARAM_INFO
	.align		4
.L_38:
        /*0008*/ 	.byte	0x04, 0x17
        /*000a*/ 	.short	(.L_40 - .L_39)
.L_39:
        /*000c*/ 	.word	0x00000000
        /*0010*/ 	.short	0x0001
        /*0012*/ 	.short	0x0008
        /*0014*/ 	.byte	0x00, 0xf0, 0x21, 0x00


	//----- nvinfo : EIATTR_KPARAM_INFO
	.align		4
.L_40:
        /*0018*/ 	.byte	0x04, 0x17
        /*001a*/ 	.short	(.L_42 - .L_41)
.L_41:
        /*001c*/ 	.word	0x00000000
        /*0020*/ 	.short	0x0000
        /*0022*/ 	.short	0x0000
        /*0024*/ 	.byte	0x00, 0xf5, 0x21, 0x00


	//----- nvinfo : EIATTR_SPARSE_MMA_MASK
	.align		4
.L_42:
        /*0028*/ 	.byte	0x03, 0x50
        /*002a*/ 	.short	0x0000


	//----- nvinfo : EIATTR_MAXREG_COUNT
	.align		4
        /*002c*/ 	.byte	0x03, 0x1b
        /*002e*/ 	.short	0x00ff


	//----- nvinfo : EIATTR_EXTERNS
	.align		4
        /*0030*/ 	.byte	0x04, 0x0f
        /*0032*/ 	.short	(.L_44 - .L_43)


	//   ....[0]....
	.align		4
.L_43:
        /*0034*/ 	.word	index@(vprintf)


	//----- nvinfo : EIATTR_MERCURY_ISA_VERSION
	.align		4
.L_44:
        /*0038*/ 	.byte	0x03, 0x5f
        /*003a*/ 	.short	0x0101


	//----- nvinfo : EIATTR_VRC_CTA_INIT_COUNT
	.align		4
        /*003c*/ 	.byte	0x02, 0x4a
	.zero		1
	.zero		1


	//----- nvinfo : EIATTR_SYSCALL_OFFSETS
	.align		4
        /*0040*/ 	.byte	0x04, 0x46
        /*0042*/ 	.short	(.L_46 - .L_45)


	//   ....[0]....
.L_45:
        /*0044*/ 	.word	0x00006bb0


	//----- nvinfo : EIATTR_EXIT_INSTR_OFFSETS
	.align		4
.L_46:
        /*0048*/ 	.byte	0x04, 0x1c
        /*004a*/ 	.short	(.L_48 - .L_47)


	//   ....[0]....
.L_47:
        /*004c*/ 	.word	0x00000100


	//   ....[1]....
        /*0050*/ 	.word	0x00006c30


	//----- nvinfo : EIATTR_CRS_STACK_SIZE
	.align		4
.L_48:
        /*0054*/ 	.byte	0x04, 0x1e
        /*0056*/ 	.short	(.L_50 - .L_49)
.L_49:
        /*0058*/ 	.word	0x00000000


	//----- nvinfo : EIATTR_CBANK_PARAM_SIZE
	.align		4
.L_50:
        /*005c*/ 	.byte	0x03, 0x19
        /*005e*/ 	.short	0x0010


	//----- nvinfo : EIATTR_PARAM_CBANK
	.align		4
        /*0060*/ 	.byte	0x04, 0x0a
        /*0062*/ 	.short	(.L_52 - .L_51)
	.align		4
.L_51:
        /*0064*/ 	.word	index@(.nv.constant0._Z4findPA4_A4_N6thrust24THRUST_300001_SM_1000_NS7complexIfEEl)
        /*0068*/ 	.short	0x0380
        /*006a*/ 	.short	0x0010


	//----- nvinfo : EIATTR_SW_WAR
	.align		4
.L_52:
        /*006c*/ 	.byte	0x04, 0x36
        /*006e*/ 	.short	(.L_54 - .L_53)
.L_53:
        /*0070*/ 	.word	0x00000008
.L_54:


//--------------------- .nv.callgraph             --------------------------
	.section	.nv.callgraph,"",@"SHT_CUDA_CALLGRAPH"
	.align	4
	.sectionentsize	8
	.align		4
        /*0000*/ 	.word	0x00000000
	.align		4
        /*0004*/ 	.word	0xffffffff
	.align		4
        /*0008*/ 	.word	index@(_Z4findPA4_A4_N6thrust24THRUST_300001_SM_1000_NS7complexIfEEl)
	.align		4
        /*000c*/ 	.word	index@(vprintf)
	.align		4
        /*0010*/ 	.word	0x00000000
	.align		4
        /*0014*/ 	.word	0xfffffffe
	.align		4
        /*0018*/ 	.word	0x00000000
	.align		4
        /*001c*/ 	.word	0xfffffffd
	.align		4
        /*0020*/ 	.word	0x00000000
	.align		4
        /*0024*/ 	.word	0xfffffffc


//--------------------- .nv.constant4             --------------------------
	.section	.nv.constant4,"a",@progbits
	.align	8
	.align		8
.nv.constant4:
        /*0000*/ 	.dword	vprintf
	.align		8
        /*0008*/ 	.dword	_ZN28_INTERNAL_91ffd845_4_k_cu_Id4cuda3std3__45__cpo5beginE
	.align		8
        /*0010*/ 	.dword	_ZN28_INTERNAL_91ffd845_4_k_cu_Id4cuda3std3__45__cpo3endE
	.align		8
        /*0018*/ 	.dword	_ZN28_INTERNAL_91ffd845_4_k_cu_Id4cuda3std3__45__cpo6cbeginE
	.align		8
        /*0020*/ 	.dword	_ZN28_INTERNAL_91ffd845_4_k_cu_Id4cuda3std3__45__cpo4cendE
	.align		8
        /*0028*/ 	.dword	_ZN28_INTERNAL_91ffd845_4_k_cu_Id4cuda3std3__45__cpo6rbeginE
	.align		8
        /*0030*/ 	.dword	_ZN28_INTERNAL_91ffd845_4_k_cu_Id4cuda3std3__45__cpo4rendE
	.align		8
        /*0038*/ 	.dword	_ZN28_INTERNAL_91ffd845_4_k_cu_Id4cuda3std3__45__cpo7crbeginE
	.align		8
        /*0040*/ 	.dword	_ZN28_INTERNAL_91ffd845_4_k_cu_Id4cuda3std3__45__cpo5crendE
	.align		8
        /*0048*/ 	.dword	_ZN28_INTERNAL_91ffd845_4_k_cu_Id4cuda3std3__430_GLOBAL__N__91ffd845_4_k_cu_Id6ignoreE
	.align		8
        /*0050*/ 	.dword	_ZN28_INTERNAL_91ffd845_4_k_cu_Id4cuda3std3__419piecewise_constructE
	.align		8
        /*0058*/ 	.dword	_ZN28_INTERNAL_91ffd845_4_k_cu_Id4cuda3std3__48in_placeE
	.align		8
        /*0060*/ 	.dword	_ZN28_INTERNAL_91ffd845_4_k_cu_Id4cuda3std3__420unreachable_sentinelE
	.align		8
        /*0068*/ 	.dword	_ZN28_INTERNAL_91ffd845_4_k_cu_Id4cuda3std6ranges3__45__cpo4swapE
	.align		8
        /*0070*/ 	.dword	_ZN28_INTERNAL_91ffd845_4_k_cu_Id4cuda3std6ranges3__45__cpo9iter_moveE
	.align		8
        /*0078*/ 	.dword	_ZN28_INTERNAL_91ffd845_4_k_cu_Id4cuda3std6ranges3__45__cpo5beginE
	.align		8
        /*0080*/ 	.dword	_ZN28_INTERNAL_91ffd845_4_k_cu_Id4cuda3std6ranges3__45__cpo3endE
	.align		8
        /*0088*/ 	.dword	_ZN28_INTERNAL_91ffd845_4_k_cu_Id4cuda3std6ranges3__45__cpo6cbeginE
	.align		8
        /*0090*/ 	.dword	_ZN28_INTERNAL_91ffd845_4_k_cu_Id4cuda3std6ranges3__45__cpo4cendE
	.align		8
        /*0098*/ 	.dword	_ZN28_INTERNAL_91ffd845_4_k_cu_Id4cuda3std6ranges3__45__cpo7advanceE
	.align		8
        /*00a0*/ 	.dword	_ZN28_INTERNAL_91ffd845_4_k_cu_Id4cuda3std6ranges3__45__cpo9iter_swapE
	.align		8
        /*00a8*/ 	.dword	_ZN28_INTERNAL_91ffd845_4_k_cu_Id4cuda3std6ranges3__45__cpo4nextE
	.align		8
        /*00b0*/ 	.dword	_ZN28_INTERNAL_91ffd845_4_k_cu_Id4cuda3std6ranges3__45__cpo4prevE
	.align		8
        /*00b8*/ 	.dword	_ZN28_INTERNAL_91ffd845_4_k_cu_Id4cuda3std6ranges3__45__cpo4dataE
	.align		8
        /*00c0*/ 	.dword	_ZN28_INTERNAL_91ffd845_4_k_cu_Id4cuda3std6ranges3__45__cpo5cdataE
	.align		8
        /*00c8*/ 	.dword	_ZN28_INTERNAL_91ffd845_4_k_cu_Id4cuda3std6ranges3__45__cpo4sizeE
	.align		8
        /*00d0*/ 	.dword	_ZN28_INTERNAL_91ffd845_4_k_cu_Id4cuda3std6ranges3__45__cpo5ssizeE
	.align		8
        /*00d8*/ 	.dword	_ZN28_INTERNAL_91ffd845_4_k_cu_Id4cuda3std6ranges3__45__cpo8distanceE
	.align		8
        /*00e0*/ 	.dword	_ZN28_INTERNAL_91ffd845_4_k_cu_Id6thrust24THRUST_300001_SM_1000_NS6system6detail10sequential3seqE
	.align		8
        /*00e8*/ 	.dword	$str


//--------------------- .text._Z4findPA4_A4_N6thrust24THRUST_300001_SM_1000_NS7complexIfEEl --------------------------
	.section	.text._Z4findPA4_A4_N6thrust24THRUST_300001_SM_1000_NS7complexIfEEl,"ax",@progbits
	.align	128
        .global         _Z4findPA4_A4_N6thrust24THRUST_300001_SM_1000_NS7complexIfEEl
        .type           _Z4findPA4_A4_N6thrust24THRUST_300001_SM_1000_NS7complexIfEEl,@function
        .size           _Z4findPA4_A4_N6thrust24THRUST_300001_SM_1000_NS7complexIfEEl,(.L_x_53 - _Z4findPA4_A4_N6thrust24THRUST_300001_SM_1000_NS7complexIfEEl)
        .other          _Z4findPA4_A4_N6thrust24THRUST_300001_SM_1000_NS7complexIfEEl,@"STO_CUDA_ENTRY STV_DEFAULT"
_Z4findPA4_A4_N6thrust24THRUST_300001_SM_1000_NS7complexIfEEl:
.text._Z4findPA4_A4_N6thrust24THRUST_300001_SM_1000_NS7complexIfEEl:
[----:B------:R-:W0:Y:S01]  /*0000*/  LDC R1, c[0x0][0x37c] ;  /* 0x0000df00ff017b82 */ /* 0x000e220000000800 */
[----:B------:R-:W1:Y:S01]  /*0010*/  S2R R2, SR_TID.X ;  /* 0x0000000000027919 */ /* 0x000e620000002100 */
[----:B------:R-:W2:Y:S06]  /*0020*/  LDCU UR39, c[0x0][0x2fc] ;  /* 0x00005f80ff2777ac */ /* 0x000eac0008000800 */
[----:B------:R-:W1:Y:S01]  /*0030*/  S2UR UR4, SR_CTAID.X ;  /* 0x00000000000479c3 */ /* 0x000e620000002500 */
[----:B0-----:R-:W-:Y:S01]  /*0040*/  IADD3 R1, PT, PT, R1, -0x10, RZ ;  /* 0xfffffff001017810 */ /* 0x001fe20007ffe0ff */
[----:B------:R-:W0:Y:S01]  /*0050*/  LDCU UR40, c[0x0][0x360] ;  /* 0x00006c00ff2877ac */ /* 0x000e220008000800 */
[----:B------:R-:W3:Y:S05]  /*0060*/  LDCU.64 UR6, c[0x0][0x388] ;  /* 0x00007100ff0677ac */ /* 0x000eea0008000a00 */
[----:B------:R-:W1:Y:S01]  /*0070*/  LDC R3, c[0x0][0x360] ;  /* 0x0000d800ff037b82 */ /* 0x000e620000000800 */
[----:B------:R-:W4:Y:S01]  /*0080*/  LDCU UR38, c[0x0][0x2f8] ;  /* 0x00005f00ff2677ac */ /* 0x000f220008000800 */
[----:B-1----:R-:W-:Y:S01]  /*0090*/  IMAD R2, R3, UR4, R2 ;  /* 0x0000000403027c24 */ /* 0x002fe2000f8e0202 */
[----:B------:R-:W-:-:S04]  /*00a0*/  R2UR UR4, R1 ;  /* 0x00000000010472ca */ /* 0x000fc800000e0000 */
[----:B---3--:R-:W-:Y:S02]  /*00b0*/  ISETP.GE.U32.AND P0, PT, R2, UR6, PT ;  /* 0x0000000602007c0c */ /* 0x008fe4000bf06070 */
[----:B------:R-:W-:-:S04]  /*00c0*/  SHF.R.S32.HI R17, RZ, 0x1f, R2 ;  /* 0x0000001fff117819 */ /* 0x000fc80000011402 */
[----:B------:R-:W-:-:S03]  /*00d0*/  ISETP.GE.AND.EX P0, PT, R17, UR7, PT, P0 ;  /* 0x0000000711007c0c */ /* 0x000fc6000bf06300 */
[----:B----4-:R-:W-:-:S04]  /*00e0*/  UIADD3 UR38, UP0, UPT, UR4, UR38, URZ ;  /* 0x0000002604267290 */ /* 0x010fc8000ff1e0ff */
[----:B--2---:R-:W-:-:S06]  /*00f0*/  UIADD3.X UR39, UPT, UPT, URZ, UR39, URZ, UP0, !UPT ;  /* 0x00000027ff277290 */ /* 0x004fcc00087fe4ff */
[----:B0-----:R-:W-:Y:S06]  /*0100*/  @P0 EXIT ;  /* 0x000000000000094d */ /* 0x001fec0003800000 */
[----:B------:R-:W0:Y:S01]  /*0110*/  LDCU UR4, c[0x0][0x370] ;  /* 0x00006e00ff0477ac */ /* 0x000e220008000800 */
[----:B------:R-:W1:Y:S01]  /*0120*/  LDCU.64 UR36, c[0x0][0x358] ;  /* 0x00006b00ff2477ac */ /* 0x000e620008000a00 */
[----:B------:R-:W2:Y:S01]  /*0130*/  LDCU.64 UR42, c[0x0][0x388] ;  /* 0x00007100ff2a77ac */ /* 0x000ea20008000a00 */
[----:B------:R-:W3:Y:S01]  /*0140*/  LDCU.64 UR44, c[0x0][0x380] ;  /* 0x00007000ff2c77ac */ /* 0x000ee20008000a00 */
[----:B0-----:R-:W-:-:S12]  /*0150*/  UIMAD UR40, UR40, UR4, URZ ;  /* 0x00000004282872a4 */ /* 0x001fd8000f8e02ff */
.L_x_50:
[----:B------:R-:W-:-:S04]  /*0160*/  IMAD.WIDE.U32 R4, R17, 0x70a3d70b, RZ ;  /* 0x70a3d70b11047825 */ /* 0x000fc800078e00ff */
[----:B------:R-:W-:-:S04]  /*0170*/  IMAD.WIDE.U32 R6, P0, R2, -0x5c28f5c3, R4 ;  /* 0xa3d70a3d02067825 */ /* 0x000fc80007800004 */
[C---:B------:R-:W-:Y:S01]  /*0180*/  IMAD.WIDE.U32 R4, R2.reuse, 0x70a3d70b, RZ ;  /* 0x70a3d70b02047825 */ /* 0x040fe200078e00ff */
[----:B------:R-:W-:-:S04]  /*0190*/  IADD3 R8, P1, PT, R2, R7, RZ ;  /* 0x0000000702087210 */ /* 0x000fc80007f3e0ff */
[----:B------:R-:W-:Y:S02]  /*01a0*/  IADD3.X R9, PT, PT, RZ, R17, RZ, P0, P1 ;  /* 0x00000011ff097210 */ /* 0x000fe400007e24ff */
[----:B------:R-:W-:-:S05]  /*01b0*/  IADD3 RZ, P0, PT, R5, R6, RZ ;  /* 0x0000000605ff7210 */ /* 0x000fca0007f1e0ff */
[----:B------:R-:W-:-:S03]  /*01c0*/  IMAD.WIDE.U32.X R4, R17, -0x5c28f5c3, R8, P0 ;  /* 0xa3d70a3d11047825 */ /* 0x000fc600000e0408 */
[----:B------:R-:W-:-:S04]  /*01d0*/  IADD3 R10, P0, PT, -R2, R4, RZ ;  /* 0x00000004020a7210 */ /* 0x000fc80007f1e1ff */
[C---:B------:R-:W-:Y:S02]  /*01e0*/  IADD3.X R3, PT, PT, ~R17.reuse, R5, RZ, P0, !PT ;  /* 0x0000000511037210 */ /* 0x040fe400007fe5ff */
[----:B------:R-:W-:Y:S02]  /*01f0*/  IADD3 R5, P1, PT, R10, -0x70a3d70b, RZ ;  /* 0x8f5c28f50a057810 */ /* 0x000fe40007f3e0ff */
[----:B------:R-:W-:Y:S02]  /*0200*/  ISETP.LT.AND P0, PT, R17, RZ, PT ;  /* 0x000000ff1100720c */ /* 0x000fe40003f01270 */
[----:B------:R-:W-:Y:S02]  /*0210*/  IADD3.X R0, PT, PT, R3, 0x5c28f5c2, RZ, P1, !PT ;  /* 0x5c28f5c203007810 */ /* 0x000fe40000ffe4ff */
[----:B------:R-:W-:Y:S02]  /*0220*/  SEL R10, R5, R10, P0 ;  /* 0x0000000a050a7207 */ /* 0x000fe40000000000 */
[----:B------:R-:W-:-:S04]  /*0230*/  SEL R3, R0, R3, P0 ;  /* 0x0000000300037207 */ /* 0x000fc80000000000 */
[----:B------:R-:W-:-:S04]  /*0240*/  SHF.R.S64 R10, R10, 0x5, R3 ;  /* 0x000000050a0a7819 */ /* 0x000fc80000001003 */
[----:B------:R-:W-:-:S04]  /*0250*/  LEA.HI R10, P1, R3, R10, RZ, 0x1 ;  /* 0x0000000a030a7211 */ /* 0x000fc800078308ff */
[----:B------:R-:W-:-:S05]  /*0260*/  LEA.HI.X.SX32 R11, R3, RZ, 0x1b, P1 ;  /* 0x000000ff030b7211 */ /* 0x000fca00008fdeff */
[----:B------:R-:W-:-:S04]  /*0270*/  IMAD.WIDE.U32 R4, R11, 0x70a3d70b, RZ ;  /* 0x70a3d70b0b047825 */ /* 0x000fc800078e00ff */
[----:B------:R-:W-:-:S04]  /*0280*/  IMAD.WIDE.U32 R6, P1, R10, -0x5c28f5c3, R4 ;  /* 0xa3d70a3d0a067825 */ /* 0x000fc80007820004 */
[C---:B------:R-:W-:Y:S01]  /*0290*/  IMAD.WIDE.U32 R4, R10.reuse, 0x70a3d70b, RZ ;  /* 0x70a3d70b0a047825 */ /* 0x040fe200078e00ff */
[----:B------:R-:W-:-:S04]  /*02a0*/  IADD3 R8, P2, PT, R10, R7, RZ ;  /* 0x000000070a087210 */ /* 0x000fc80007f5e0ff */
[----:B------:R-:W-:Y:S02]  /*02b0*/  IADD3.X R9, PT, PT, RZ, R11, RZ, P1, P2 ;  /* 0x0000000bff097210 */ /* 0x000fe40000fe44ff */
[----:B------:R-:W-:Y:S02]  /*02c0*/  IADD3 RZ, P1, PT, R5, R6, RZ ;  /* 0x0000000605ff7210 */ /* 0x000fe40007f3e0ff */
[----:B------:R-:W-:-:S03]  /*02d0*/  ISETP.LT.AND P2, PT, R11, RZ, PT ;  /* 0x000000ff0b00720c */ /* 0x000fc60003f41270 */
[----:B------:R-:W-:-:S03]  /*02e0*/  IMAD.WIDE.U32.X R4, R11, -0x5c28f5c3, R8, P1 ;  /* 0xa3d70a3d0b047825 */ /* 0x000fc600008e0408 */
[----:B------:R-:W-:-:S04]  /*02f0*/  IADD3 R0, P1, PT, -R10, R4, RZ ;  /* 0x000000040a007210 */ /* 0x000fc80007f3e1ff */
[----:B------:R-:W-:Y:S02]  /*0300*/  IADD3.X R4, PT, PT, ~R11, R5, RZ, P1, !PT ;  /* 0x000000050b047210 */ /* 0x000fe40000ffe5ff */
[----:B------:R-:W-:-:S04]  /*0310*/  IADD3 R5, P1, PT, R0, -0x70a3d70b, RZ ;  /* 0x8f5c28f500057810 */ /* 0x000fc80007f3e0ff */
[----:B------:R-:W-:Y:S02]  /*0320*/  IADD3.X R3, PT, PT, R4, 0x5c28f5c2, RZ, P1, !PT ;  /* 0x5c28f5c204037810 */ /* 0x000fe40000ffe4ff */
[----:B------:R-:W-:Y:S02]  /*0330*/  SEL R5, R5, R0, P2 ;  /* 0x0000000005057207 */ /* 0x000fe40001000000 */
[----:B------:R-:W-:Y:S02]  /*0340*/  SEL R0, R3, R4, P2 ;  /* 0x0000000403007207 */ /* 0x000fe40001000000 */
[----:B------:R-:W-:Y:S02]  /*0350*/  MOV R3, R17 ;  /* 0x0000001100037202 */ /* 0x000fe40000000f00 */
[----:B------:R-:W-:Y:S01]  /*0360*/  SHF.R.S64 R5, R5, 0x5, R0 ;  /* 0x0000000505057819 */ /* 0x000fe20000001000 */
[----:B------:R-:W-:-:S03]  /*0370*/  IMAD.WIDE.U32 R68, R10, -0x32, R2 ;  /* 0xffffffce0a447825 */ /* 0x000fc600078e0002 */
[----:B------:R-:W-:Y:S01]  /*0380*/  LEA.HI R5, P1, R0, R5, RZ, 0x1 ;  /* 0x0000000500057211 */ /* 0x000fe200078308ff */
[----:B------:R-:W-:-:S03]  /*0390*/  IMAD R3, R11, -0x32, RZ ;  /* 0xffffffce0b037824 */ /* 0x000fc600078e02ff */
[----:B------:R-:W-:Y:S01]  /*03a0*/  LEA.HI.X.SX32 R0, R0, RZ, 0x1b, P1 ;  /* 0x000000ff00007211 */ /* 0x000fe200008fdeff */
[----:B------:R-:W-:Y:S01]  /*03b0*/  IMAD.WIDE.U32 R26, R5, -0x32, R10 ;  /* 0xffffffce051a7825 */ /* 0x000fe200078e000a */
[----:B---3--:R-:W-:Y:S02]  /*03c0*/  LEA R72, P1, R68, UR44, 0x7 ;  /* 0x0000002c44487c11 */ /* 0x008fe4000f8238ff */
[----:B------:R-:W-:Y:S01]  /*03d0*/  IADD3 R11, PT, PT, R69, -R10, R3 ;  /* 0x8000000a450b7210 */ /* 0x000fe20007ffe003 */
[----:B------:R-:W-:Y:S01]  /*03e0*/  IMAD R0, R0, -0x32, RZ ;  /* 0xffffffce00007824 */ /* 0x000fe200078e02ff */
[----:B------:R-:W-:Y:S02]  /*03f0*/  LEA R70, P2, R26, UR44, 0x7 ;  /* 0x0000002c1a467c11 */ /* 0x000fe4000f8438ff */
[----:B------:R-:W-:Y:S02]  /*0400*/  LEA.HI.X R73, R68, UR45, R11, 0x7, P1 ;  /* 0x0000002d44497c11 */ /* 0x000fe400088f3c0b */
[----:B------:R-:W-:-:S03]  /*0410*/  IADD3 R3, PT, PT, R27, -R5, R0 ;  /* 0x800000051b037210 */ /* 0x000fc60007ffe000 */
[----:B-1----:R-:W3:Y:S01]  /*0420*/  LDG.E.64 R12, desc[UR36][R72.64] ;  /* 0x00000024480c7981 */ /* 0x002ee2000c1e1b00 */
[----:B------:R-:W-:-:S03]  /*0430*/  LEA.HI.X R71, R26, UR45, R3, 0x7, P2 ;  /* 0x0000002d1a477c11 */ /* 0x000fc600090f3c03 */
[----:B------:R-:W4:Y:S04]  /*0440*/  LDG.E.64 R8, desc[UR36][R72.64+0x8] ;  /* 0x0000082448087981 */ /* 0x000f28000c1e1b00 */
[----:B------:R-:W3:Y:S04]  /*0450*/  LDG.E.64 R34, desc[UR36][R70.64] ;  /* 0x0000002446227981 */ /* 0x000ee8000c1e1b00 */
[----:B------:R-:W5:Y:S04]  /*0460*/  LDG.E.64 R42, desc[UR36][R70.64+0x8] ;  /* 0x00000824462a7981 */ /* 0x000f68000c1e1b00 */
[----:B------:R-:W4:Y:S04]  /*0470*/  LDG.E.64 R38, desc[UR36][R70.64+0x28] ;  /* 0x0000282446267981 */ /* 0x000f28000c1e1b00 */
[----:B------:R-:W2:Y:S04]  /*0480*/  LDG.E.64 R28, desc[UR36][R70.64+0x20] ;  /* 0x00002024461c7981 */ /* 0x000ea8000c1e1b00 */
        /* <DEDUP_REMOVED lines=9> */
[----:B------:R-:W2:Y:S01]  /*0520*/  LDG.E.64 R32, desc[UR36][R72.64+0x68] ;  /* 0x0000682448207981 */ /* 0x000ea2000c1e1b00 */
[----:B------:R-:W-:-:S04]  /*0530*/  IMAD.WIDE.U32 R4, R17, 0x3886594b, RZ ;  /* 0x3886594b11047825 */ /* 0x000fc800078e00ff */
[----:B------:R-:W-:-:S04]  /*0540*/  IMAD.WIDE.U32 R10, R17, -0x2849cb25, RZ ;  /* 0xd7b634db110a7825 */ /* 0x000fc800078e00ff */
[----:B------:R-:W-:-:S04]  /*0550*/  IMAD.WIDE.U32 R6, P2, R2, 0x346dc5d6, R4 ;  /* 0x346dc5d602067825 */ /* 0x000fc80007840004 */
[----:B------:R-:W-:-:S04]  /*0560*/  IMAD.WIDE.U32 R4, R2, 0x3886594b, RZ ;  /* 0x3886594b02047825 */ /* 0x000fc800078e00ff */
[----:B------:R-:W-:Y:S01]  /*0570*/  IMAD.WIDE.U32 R18, P1, R2, 0x431bde82, R10 ;  /* 0x431bde8202127825 */ /* 0x000fe2000782000a */
[----:B------:R-:W-:-:S03]  /*0580*/  IADD3.X R11, PT, PT, RZ, RZ, RZ, P2, !PT ;  /* 0x000000ffff0b7210 */ /* 0x000fc600017fe4ff */
[----:B------:R-:W-:Y:S01]  /*0590*/  IMAD.WIDE.U32 R14, R2, -0x2849cb25, RZ ;  /* 0xd7b634db020e7825 */ /* 0x000fe200078e00ff */
[----:B------:R-:W-:Y:S02]  /*05a0*/  IADD3 RZ, P2, PT, R5, R6, RZ ;  /* 0x0000000605ff7210 */ /* 0x000fe40007f5e0ff */
[----:B------:R-:W-:Y:S02]  /*05b0*/  MOV R10, R7 ;  /* 0x00000007000a7202 */ /* 0x000fe40000000f00 */
[----:B------:R-:W-:Y:S02]  /*05c0*/  IADD3.X R5, PT, PT, RZ, RZ, RZ, P1, !PT ;  /* 0x000000ffff057210 */ /* 0x000fe40000ffe4ff */
[----:B------:R-:W-:Y:S02]  /*05d0*/  IADD3 RZ, P1, PT, R15, R18, RZ ;  /* 0x000000120fff7210 */ /* 0x000fe40007f3e0ff */
[----:B------:R-:W-:Y:S01]  /*05e0*/  MOV R4, R19 ;  /* 0x0000001300047202 */ /* 0x000fe20000000f00 */
[----:B------:R-:W-:-:S04]  /*05f0*/  IMAD.WIDE.U32.X R6, R17, 0x346dc5d6, R10, P2 ;  /* 0x346dc5d611067825 */ /* 0x000fc800010e040a */
[----:B------:R-:W-:Y:S01]  /*0600*/  IMAD.WIDE.U32.X R10, R17, 0x431bde82, R4, P1 ;  /* 0x431bde82110a7825 */ /* 0x000fe200008e0404 */
[----:B------:R-:W-:Y:S02]  /*0610*/  IADD3 R5, P1, PT, R6, -0x3886594b, RZ ;  /* 0xc779a6b506057810 */ /* 0x000fe40007f3e0ff */
[----:B------:R-:W-:Y:S02]  /*0620*/  IADD3 R15, P2, PT, R10, 0x2849cb25, RZ ;  /* 0x2849cb250a0f7810 */ /* 0x000fe40007f5e0ff */
[----:B------:R-:W-:Y:S02]  /*0630*/  IADD3.X R3, PT, PT, R7, -0x346dc5d7, RZ, P1, !PT ;  /* 0xcb923a2907037810 */ /* 0x000fe40000ffe4ff */
[----:B------:R-:W-:Y:S02]  /*0640*/  IADD3.X R19, PT, PT, R11, -0x431bde83, RZ, P2, !PT ;  /* 0xbce4217d0b137810 */ /* 0x000fe400017fe4ff */
[----:B------:R-:W-:Y:S02]  /*0650*/  SEL R0, R3, R7, P0 ;  /* 0x0000000703007207 */ /* 0x000fe40000000000 */
[----:B------:R-:W-:-:S02]  /*0660*/  SEL R3, R19, R11, P0 ;  /* 0x0000000b13037207 */ /* 0x000fc40000000000 */
[----:B------:R-:W-:Y:S02]  /*0670*/  SEL R16, R15, R10, P0 ;  /* 0x0000000a0f107207 */ /* 0x000fe40000000000 */
[----:B------:R-:W-:Y:S01]  /*0680*/  SEL R5, R5, R6, P0 ;  /* 0x0000000605057207 */ /* 0x000fe20000000000 */
[C---:B---3--:R-:W-:Y:S01]  /*0690*/  FMUL R7, R13.reuse, R35 ;  /* 0x000000230d077220 */ /* 0x048fe20000400000 */
[C---:B------:R-:W-:Y:S01]  /*06a0*/  FMUL R4, R13.reuse, R34 ;  /* 0x000000220d047220 */ /* 0x040fe20000400000 */
[C---:B-----5:R-:W-:Y:S01]  /*06b0*/  FMUL R14, R13.reuse, R42 ;  /* 0x0000002a0d0e7220 */ /* 0x060fe20000400000 */
[----:B------:R-:W-:Y:S01]  /*06c0*/  FMUL R15, R13, R43 ;  /* 0x0000002b0d0f7220 */ /* 0x000fe20000400000 */
[C---:B------:R-:W-:Y:S01]  /*06d0*/  FFMA R7, R12.reuse, R34, -R7 ;  /* 0x000000220c077223 */ /* 0x040fe20000000807 */
[C---:B----4-:R-:W-:Y:S01]  /*06e0*/  FMUL R19, R9.reuse, R39 ;  /* 0x0000002709137220 */ /* 0x050fe20000400000 */
[C---:B------:R-:W-:Y:S01]  /*06f0*/  FMUL R18, R9.reuse, R38 ;  /* 0x0000002609127220 */ /* 0x040fe20000400000 */
[C---:B------:R-:W-:Y:S01]  /*0700*/  FFMA R14, R12.reuse, R43, R14 ;  /* 0x0000002b0c0e7223 */ /* 0x040fe2000000000e */
[C---:B--2---:R-:W-:Y:S01]  /*0710*/  FMUL R11, R9.reuse, R29 ;  /* 0x0000001d090b7220 */ /* 0x044fe20000400000 */
[----:B------:R-:W-:Y:S01]  /*0720*/  FMUL R10, R9, R28 ;  /* 0x0000001c090a7220 */ /* 0x000fe20000400000 */
[----:B------:R-:W-:Y:S01]  /*0730*/  FFMA R4, R12, R35, R4 ;  /* 0x000000230c047223 */ /* 0x000fe20000000004 */
[C---:B------:R-:W-:Y:S01]  /*0740*/  FFMA R22, R8.reuse, R38, -R19 ;  /* 0x0000002608167223 */ /* 0x040fe20000000813 */
[----:B------:R-:W-:Y:S01]  /*0750*/  FFMA R6, R8, R28, -R11 ;  /* 0x0000001c08067223 */ /* 0x000fe2000000080b */
[----:B------:R-:W-:Y:S01]  /*0760*/  FFMA R15, R12, R42, -R15 ;  /* 0x0000002a0c0f7223 */ /* 0x000fe2000000080f */
[C---:B------:R-:W-:Y:S01]  /*0770*/  FFMA R19, R8.reuse, R39, R18 ;  /* 0x0000002708137223 */ /* 0x040fe20000000012 */
[----:B------:R-:W-:Y:S01]  /*0780*/  FADD R7, RZ, R7 ;  /* 0x00000007ff077221 */ /* 0x000fe20000000000 */
[----:B------:R-:W-:Y:S01]  /*0790*/  FADD R18, RZ, R14 ;  /* 0x0000000eff127221 */ /* 0x000fe20000000000 */
[----:B------:R-:W-:Y:S01]  /*07a0*/  FFMA R11, R8, R29, R10 ;  /* 0x0000001d080b7223 */ /* 0x000fe2000000000a */
[----:B------:R-:W-:Y:S01]  /*07b0*/  FADD R10, RZ, R4 ;  /* 0x00000004ff0a7221 */ /* 0x000fe20000000000 */
[----:B------:R-:W-:Y:S01]  /*07c0*/  FADD R15, RZ, R15 ;  /* 0x0000000fff0f7221 */ /* 0x000fe20000000000 */
[----:B------:R-:W-:Y:S01]  /*07d0*/  FADD R4, R7, R6 ;  /* 0x0000000607047221 */ /* 0x000fe20000000000 */
[----:B------:R-:W-:Y:S01]  /*07e0*/  FADD R7, R18, R19 ;  /* 0x0000001312077221 */ /* 0x000fe20000000000 */
[----:B------:R-:W-:Y:S01]  /*07f0*/  FMUL R18, R13, R46 ;  /* 0x0000002e0d127220 */ /* 0x000fe20000400000 */
[----:B------:R-:W-:Y:S01]  /*0800*/  FADD R10, R10, R11 ;  /* 0x0000000b0a0a7221 */ /* 0x000fe20000000000 */
[----:B------:R-:W-:Y:S01]  /*0810*/  FADD R14, R15, R22 ;  /* 0x000000160f0e7221 */ /* 0x000fe20000000000 */
[C---:B------:R-:W-:Y:S01]  /*0820*/  FMUL R11, R13.reuse, R31 ;  /* 0x0000001f0d0b7220 */ /* 0x040fe20000400000 */
[C---:B------:R-:W-:Y:S01]  /*0830*/  FMUL R6, R13.reuse, R30 ;  /* 0x0000001e0d067220 */ /* 0x040fe20000400000 */
[-C--:B------:R-:W-:Y:S01]  /*0840*/  FMUL R15, R13, R47.reuse ;  /* 0x0000002f0d0f7220 */ /* 0x080fe20000400000 */
[C---:B------:R-:W-:Y:S01]  /*0850*/  FFMA R19, R12.reuse, R47, R18 ;  /* 0x0000002f0c137223 */ /* 0x040fe20000000012 */
[C---:B------:R-:W-:Y:S01]  /*0860*/  FMUL R13, R9.reuse, R45 ;  /* 0x0000002d090d7220 */ /* 0x040fe20000400000 */
[C---:B------:R-:W-:Y:S01]  /*0870*/  FMUL R18, R9.reuse, R44 ;  /* 0x0000002c09127220 */ /* 0x040fe20000400000 */
[C---:B------:R-:W-:Y:S01]  /*0880*/  FMUL R22, R9.reuse, R40 ;  /* 0x0000002809167220 */ /* 0x040fe20000400000 */
[C---:B------:R-:W-:Y:S01]  /*0890*/  FFMA R11, R12.reuse, R30, -R11 ;  /* 0x0000001e0c0b7223 */ /* 0x040fe2000000080b */
[C---:B------:R-:W-:Y:S01]  /*08a0*/  FFMA R6, R12.reuse, R31, R6 ;  /* 0x0000001f0c067223 */ /* 0x040fe20000000006 */
[----:B------:R-:W-:Y:S01]  /*08b0*/  FFMA R15, R12, R46, -R15 ;  /* 0x0000002e0c0f7223 */ /* 0x000fe2000000080f */
[C---:B------:R-:W-:Y:S01]  /*08c0*/  FFMA R12, R8.reuse, R44, -R13 ;  /* 0x0000002c080c7223 */ /* 0x040fe2000000080d */
[----:B------:R-:W-:Y:S01]  /*08d0*/  FMUL R23, R9, R41 ;  /* 0x0000002909177220 */ /* 0x000fe20000400000 */
[C---:B------:R-:W-:Y:S01]  /*08e0*/  FFMA R13, R8.reuse, R45, R18 ;  /* 0x0000002d080d7223 */ /* 0x040fe20000000012 */
[C---:B------:R-:W-:Y:S01]  /*08f0*/  FFMA R9, R8.reuse, R41, R22 ;  /* 0x0000002908097223 */ /* 0x040fe20000000016 */
[----:B------:R-:W-:Y:S01]  /*0900*/  FADD R18, RZ, R19 ;  /* 0x00000013ff127221 */ /* 0x000fe20000000000 */
[----:B------:R-:W-:Y:S01]  /*0910*/  FADD R11, RZ, R11 ;  /* 0x0000000bff0b7221 */ /* 0x000fe20000000000 */
[----:B------:R-:W-:Y:S01]  /*0920*/  FADD R6, RZ, R6 ;  /* 0x00000006ff067221 */ /* 0x000fe20000000000 */
[----:B------:R-:W-:Y:S01]  /*0930*/  FFMA R23, R8, R40, -R23 ;  /* 0x0000002808177223 */ /* 0x000fe20000000817 */
[----:B------:R-:W-:Y:S01]  /*0940*/  FADD R8, RZ, R15 ;  /* 0x0000000fff087221 */ /* 0x000fe20000000000 */
[----:B------:R-:W-:Y:S01]  /*0950*/  FADD R18, R18, R9 ;  /* 0x0000000912127221 */ /* 0x000fe20000000000 */
[-C--:B------:R-:W-:Y:S01]  /*0960*/  FMUL R9, R35, R21.reuse ;  /* 0x0000001523097220 */ /* 0x080fe20000400000 */
[-C--:B------:R-:W-:Y:S01]  /*0970*/  FMUL R24, R30, R21.reuse ;  /* 0x000000151e187220 */ /* 0x080fe20000400000 */
[----:B------:R-:W-:Y:S01]  /*0980*/  FADD R12, R11, R12 ;  /* 0x0000000c0b0c7221 */ /* 0x000fe20000000000 */
[----:B------:R-:W-:Y:S01]  /*0990*/  FADD R13, R6, R13 ;  /* 0x0000000d060d7221 */ /* 0x000fe20000000000 */
[-C--:B------:R-:W-:Y:S01]  /*09a0*/  FMUL R22, R42, R21.reuse ;  /* 0x000000152a167220 */ /* 0x080fe20000400000 */
[-C--:B------:R-:W-:Y:S01]  /*09b0*/  FMUL R25, R47, R21.reuse ;  /* 0x000000152f197220 */ /* 0x080fe20000400000 */
[-C--:B------:R-:W-:Y:S01]  /*09c0*/  FMUL R6, R34, R21.reuse ;  /* 0x0000001522067220 */ /* 0x080fe20000400000 */
[-C--:B------:R-:W-:Y:S01]  /*09d0*/  FMUL R11, R43, R21.reuse ;  /* 0x000000152b0b7220 */ /* 0x080fe20000400000 */
[CC--:B------:R-:W-:Y:S01]  /*09e0*/  FMUL R19, R31.reuse, R21.reuse ;  /* 0x000000151f137220 */ /* 0x0c0fe20000400000 */
[----:B------:R-:W-:Y:S01]  /*09f0*/  FADD R8, R8, R23 ;  /* 0x0000001708087221 */ /* 0x000fe20000000000 */
[----:B------:R-:W-:Y:S01]  /*0a00*/  FMUL R54, R46, R21 ;  /* 0x000000152e367220 */ /* 0x000fe20000400000 */
[-C--:B------:R-:W-:Y:S01]  /*0a10*/  FFMA R9, R34, R20.reuse, -R9 ;  /* 0x0000001422097223 */ /* 0x080fe20000000809 */
[-C--:B------:R-:W-:Y:S01]  /*0a20*/  FFMA R23, R31, R20.reuse, R24 ;  /* 0x000000141f177223 */ /* 0x080fe20000000018 */
[-C--:B------:R-:W-:Y:S01]  /*0a30*/  FMUL R21, R29, R53.reuse ;  /* 0x000000351d157220 */ /* 0x080fe20000400000 */
[-C--:B------:R-:W-:Y:S01]  /*0a40*/  FFMA R15, R43, R20.reuse, R22 ;  /* 0x000000142b0f7223 */ /* 0x080fe20000000016 */
[-C--:B------:R-:W-:Y:S01]  /*0a50*/  FFMA R24, R46, R20.reuse, -R25 ;  /* 0x000000142e187223 */ /* 0x080fe20000000819 */
[-C--:B------:R-:W-:Y:S01]  /*0a60*/  FFMA R6, R35, R20.reuse, R6 ;  /* 0x0000001423067223 */ /* 0x080fe20000000006 */
[-C--:B------:R-:W-:Y:S01]  /*0a70*/  FFMA R11, R42, R20.reuse, -R11 ;  /* 0x000000142a0b7223 */ /* 0x080fe2000000080b */
[-C--:B------:R-:W-:Y:S01]  /*0a80*/  FFMA R19, R30, R20.reuse, -R19 ;  /* 0x000000141e137223 */ /* 0x080fe20000000813 */
[-C--:B------:R-:W-:Y:S01]  /*0a90*/  FMUL R22, R28, R53.reuse ;  /* 0x000000351c167220 */ /* 0x080fe20000400000 */
[-C--:B------:R-:W-:Y:S01]  /*0aa0*/  FMUL R25, R39, R53.reuse ;  /* 0x0000003527197220 */ /* 0x080fe20000400000 */
[----:B------:R-:W-:Y:S01]  /*0ab0*/  FFMA R20, R47, R20, R54 ;  /* 0x000000142f147223 */ /* 0x000fe20000000036 */
[-C--:B------:R-:W-:Y:S01]  /*0ac0*/  FMUL R58, R38, R53.reuse ;  /* 0x00000035263a7220 */ /* 0x080fe20000400000 */
[-C--:B------:R-:W-:Y:S01]  /*0ad0*/  FMUL R57, R45, R53.reuse ;  /* 0x000000352d397220 */ /* 0x080fe20000400000 */
[-C--:B------:R-:W-:Y:S01]  /*0ae0*/  FMUL R60, R44, R53.reuse ;  /* 0x000000352c3c7220 */ /* 0x080fe20000400000 */
[-C--:B------:R-:W-:Y:S01]  /*0af0*/  FMUL R59, R41, R53.reuse ;  /* 0x00000035293b7220 */ /* 0x080fe20000400000 */
[----:B------:R-:W-:Y:S01]  /*0b00*/  FMUL R62, R40, R53 ;  /* 0x00000035283e7220 */ /* 0x000fe20000400000 */
[-C--:B------:R-:W-:Y:S01]  /*0b10*/  FFMA R54, R28, R52.reuse, -R21 ;  /* 0x000000341c367223 */ /* 0x080fe20000000815 */
[----:B------:R-:W-:Y:S01]  /*0b20*/  FADD R9, RZ, R9 ;  /* 0x00000009ff097221 */ /* 0x000fe20000000000 */
[-C--:B------:R-:W-:Y:S01]  /*0b30*/  FFMA R53, R29, R52.reuse, R22 ;  /* 0x000000341d357223 */ /* 0x080fe20000000016 */
[-C--:B------:R-:W-:Y:S01]  /*0b40*/  FFMA R56, R38, R52.reuse, -R25 ;  /* 0x0000003426387223 */ /* 0x080fe20000000819 */
[----:B------:R-:W-:Y:S01]  /*0b50*/  FADD R6, RZ, R6 ;  /* 0x00000006ff067221 */ /* 0x000fe20000000000 */
[-C--:B------:R-:W-:Y:S01]  /*0b60*/  FFMA R55, R39, R52.reuse, R58 ;  /* 0x0000003427377223 */ /* 0x080fe2000000003a */
[-C--:B------:R-:W-:Y:S01]  /*0b70*/  FFMA R57, R44, R52.reuse, -R57 ;  /* 0x000000342c397223 */ /* 0x080fe20000000839 */
[-C--:B------:R-:W-:Y:S01]  /*0b80*/  FFMA R22, R45, R52.reuse, R60 ;  /* 0x000000342d167223 */ /* 0x080fe2000000003c */
[-C--:B------:R-:W-:Y:S01]  /*0b90*/  FFMA R25, R40, R52.reuse, -R59 ;  /* 0x0000003428197223 */ /* 0x080fe2000000083b */
[----:B------:R-:W-:Y:S01]  /*0ba0*/  FFMA R21, R41, R52, R62 ;  /* 0x0000003429157223 */ /* 0x000fe2000000003e */
[----:B------:R-:W-:Y:S01]  /*0bb0*/  FADD R9, R9, R54 ;  /* 0x0000003609097221 */ /* 0x000fe20000000000 */
[----:B------:R-:W-:Y:S01]  /*0bc0*/  FADD R11, RZ, R11 ;  /* 0x0000000bff0b7221 */ /* 0x000fe20000000000 */
[----:B------:R-:W-:Y:S01]  /*0bd0*/  FADD R52, RZ, R15 ;  /* 0x0000000fff347221 */ /* 0x000fe20000000000 */
[----:B------:R-:W-:Y:S01]  /*0be0*/  FADD R54, RZ, R19 ;  /* 0x00000013ff367221 */ /* 0x000fe20000000000 */
[----:B------:R-:W-:Y:S01]  /*0bf0*/  FADD R15, R6, R53 ;  /* 0x00000035060f7221 */ /* 0x000fe20000000000 */
[-C--:B------:R-:W-:Y:S01]  /*0c00*/  FMUL R53, R43, R51.reuse ;  /* 0x000000332b357220 */ /* 0x080fe20000400000 */
[----:B------:R-:W-:Y:S01]  /*0c10*/  FADD R19, R11, R56 ;  /* 0x000000380b137221 */ /* 0x000fe20000000000 */
[----:B------:R-:W-:Y:S01]  /*0c20*/  FADD R6, R52, R55 ;  /* 0x0000003734067221 */ /* 0x000fe20000000000 */
[-C--:B------:R-:W-:Y:S01]  /*0c30*/  FMUL R58, R30, R51.reuse ;  /* 0x000000331e3a7220 */ /* 0x080fe20000400000 */
[----:B------:R-:W-:Y:S01]  /*0c40*/  FADD R11, R54, R57 ;  /* 0x00000039360b7221 */ /* 0x000fe20000000000 */
[-C--:B------:R-:W-:Y:S01]  /*0c50*/  FMUL R52, R34, R51.reuse ;  /* 0x0000003322347220 */ /* 0x080fe20000400000 */
[-C--:B------:R-:W-:Y:S01]  /*0c60*/  FMUL R57, R35, R51.reuse ;  /* 0x0000003323397220 */ /* 0x080fe20000400000 */
[-C--:B------:R-:W-:Y:S01]  /*0c70*/  FMUL R54, R42, R51.reuse ;  /* 0x000000332a367220 */ /* 0x080fe20000400000 */
[-C--:B------:R-:W-:Y:S01]  /*0c80*/  FMUL R59, R31, R51.reuse ;  /* 0x000000331f3b7220 */ /* 0x080fe20000400000 */
[-C--:B------:R-:W-:Y:S01]  /*0c90*/  FMUL R61, R47, R51.reuse ;  /* 0x000000332f3d7220 */ /* 0x080fe20000400000 */
[----:B------:R-:W-:Y:S01]  /*0ca0*/  FMUL R60, R46, R51 ;  /* 0x000000332e3c7220 */ /* 0x000fe20000400000 */
[-C--:B------:R-:W-:Y:S01]  /*0cb0*/  FFMA R56, R42, R50.reuse, -R53 ;  /* 0x000000322a387223 */ /* 0x080fe20000000835 */
[-C--:B------:R-:W-:Y:S01]  /*0cc0*/  FFMA R53, R31, R50.reuse, R58 ;  /* 0x000000321f357223 */ /* 0x080fe2000000003a */
[-C--:B------:R-:W-:Y:S01]  /*0cd0*/  FFMA R55, R35, R50.reuse, R52 ;  /* 0x0000003223377223 */ /* 0x080fe20000000034 */
[CC--:B------:R-:W-:Y:S01]  /*0ce0*/  FMUL R58, R34.reuse, R49.reuse ;  /* 0x00000031223a7220 */ /* 0x0c0fe20000400000 */
[-C--:B------:R-:W-:Y:S01]  /*0cf0*/  FFMA R57, R34, R50.reuse, -R57 ;  /* 0x0000003222397223 */ /* 0x080fe20000000839 */
[-C--:B------:R-:W-:Y:S01]  /*0d00*/  FFMA R54, R43, R50.reuse, R54 ;  /* 0x000000322b367223 */ /* 0x080fe20000000036 */
[-C--:B------:R-:W-:Y:S01]  /*0d10*/  FFMA R51, R30, R50.reuse, -R59 ;  /* 0x000000321e337223 */ /* 0x080fe2000000083b */
[-C--:B------:R-:W-:Y:S01]  /*0d20*/  FFMA R52, R46, R50.reuse, -R61 ;  /* 0x000000322e347223 */ /* 0x080fe2000000083d */
[----:B------:R-:W-:Y:S01]  /*0d30*/  FFMA R50, R47, R50, R60 ;  /* 0x000000322f327223 */ /* 0x000fe2000000003c */
[-C--:B------:R-:W-:Y:S01]  /*0d40*/  FMUL R59, R35, R49.reuse ;  /* 0x00000031233b7220 */ /* 0x080fe20000400000 */
[-C--:B------:R-:W-:Y:S01]  /*0d50*/  FMUL R61, R43, R49.reuse ;  /* 0x000000312b3d7220 */ /* 0x080fe20000400000 */
[-C--:B------:R-:W-:Y:S01]  /*0d60*/  FMUL R60, R42, R49.reuse ;  /* 0x000000312a3c7220 */ /* 0x080fe20000400000 */
[-C--:B------:R-:W-:Y:S01]  /*0d70*/  FFMA R35, R35, R48.reuse, R58 ;  /* 0x0000003023237223 */ /* 0x080fe2000000003a */
[-C--:B------:R-:W-:Y:S01]  /*0d80*/  FMUL R58, R30, R49.reuse ;  /* 0x000000311e3a7220 */ /* 0x080fe20000400000 */
[-C--:B------:R-:W-:Y:S01]  /*0d90*/  FFMA R34, R34, R48.reuse, -R59 ;  /* 0x0000003022227223 */ /* 0x080fe2000000083b */
[-C--:B------:R-:W-:Y:S01]  /*0da0*/  FFMA R42, R42, R48.reuse, -R61 ;  /* 0x000000302a2a7223 */ /* 0x080fe2000000083d */
[-C--:B------:R-:W-:Y:S01]  /*0db0*/  FFMA R43, R43, R48.reuse, R60 ;  /* 0x000000302b2b7223 */ /* 0x080fe2000000003c */
[-C--:B------:R-:W-:Y:S01]  /*0dc0*/  FMUL R59, R31, R49.reuse ;  /* 0x000000311f3b7220 */ /* 0x080fe20000400000 */
[-C--:B------:R-:W-:Y:S01]  /*0dd0*/  FMUL R61, R47, R49.reuse ;  /* 0x000000312f3d7220 */ /* 0x080fe20000400000 */
[----:B------:R-:W-:Y:S01]  /*0de0*/  FMUL R60, R46, R49 ;  /* 0x000000312e3c7220 */ /* 0x000fe20000400000 */
[-C--:B------:R-:W-:Y:S01]  /*0df0*/  FFMA R58, R31, R48.reuse, R58 ;  /* 0x000000301f3a7223 */ /* 0x080fe2000000003a */
[-C--:B------:R-:W-:Y:S01]  /*0e00*/  FMUL R31, R39, R37.reuse ;  /* 0x00000025271f7220 */ /* 0x080fe20000400000 */
[-C--:B------:R-:W-:Y:S01]  /*0e10*/  FFMA R49, R30, R48.reuse, -R59 ;  /* 0x000000301e317223 */ /* 0x080fe2000000083b */
[-C--:B------:R-:W-:Y:S01]  /*0e20*/  FFMA R46, R46, R48.reuse, -R61 ;  /* 0x000000302e2e7223 */ /* 0x080fe2000000083d */
[----:B------:R-:W-:Y:S01]  /*0e30*/  FFMA R47, R47, R48, R60 ;  /* 0x000000302f2f7223 */ /* 0x000fe2000000003c */
[-C--:B------:R-:W-:Y:S01]  /*0e40*/  FMUL R48, R44, R37.reuse ;  /* 0x000000252c307220 */ /* 0x080fe20000400000 */
[----:B------:R-:W-:Y:S01]  /*0e50*/  FMUL R63, R41, R37 ;  /* 0x00000025293f7220 */ /* 0x000fe20000400000 */
[-C--:B------:R-:W-:Y:S01]  /*0e60*/  FFMA R64, R38, R36.reuse, -R31 ;  /* 0x0000002426407223 */ /* 0x080fe2000000081f */
[C---:B------:R-:W-:Y:S01]  /*0e70*/  FMUL R31, R29.reuse, R33 ;  /* 0x000000211d1f7220 */ /* 0x040fe20000400000 */
[-C--:B------:R-:W-:Y:S01]  /*0e80*/  FMUL R67, R29, R37.reuse ;  /* 0x000000251d437220 */ /* 0x080fe20000400000 */
[-C--:B------:R-:W-:Y:S01]  /*0e90*/  FFMA R59, R45, R36.reuse, R48 ;  /* 0x000000242d3b7223 */ /* 0x080fe20000000030 */
[----:B------:R-:W-:Y:S01]  /*0ea0*/  FFMA R48, R40, R36, -R63 ;  /* 0x0000002428307223 */ /* 0x000fe2000000083f */
[C---:B------:R-:W-:Y:S01]  /*0eb0*/  FFMA R63, R28.reuse, R32, -R31 ;  /* 0x000000201c3f7223 */ /* 0x040fe2000000081f */
[C---:B------:R-:W-:Y:S01]  /*0ec0*/  FMUL R30, R28.reuse, R37 ;  /* 0x000000251c1e7220 */ /* 0x040fe20000400000 */
[C---:B------:R-:W-:Y:S01]  /*0ed0*/  FFMA R67, R28.reuse, R36, -R67 ;  /* 0x000000241c437223 */ /* 0x040fe20000000843 */
[-C--:B------:R-:W-:Y:S01]  /*0ee0*/  FMUL R31, R39, R33.reuse ;  /* 0x00000021271f7220 */ /* 0x080fe20000400000 */
[----:B------:R-:W-:Y:S01]  /*0ef0*/  FMUL R28, R28, R33 ;  /* 0x000000211c1c7220 */ /* 0x000fe20000400000 */
[-C--:B------:R-:W-:Y:S01]  /*0f00*/  FMUL R60, R38, R37.reuse ;  /* 0x00000025263c7220 */ /* 0x080fe20000400000 */
[-C--:B------:R-:W-:Y:S01]  /*0f10*/  FMUL R61, R45, R37.reuse ;  /* 0x000000252d3d7220 */ /* 0x080fe20000400000 */
[----:B------:R-:W-:Y:S01]  /*0f20*/  FMUL R62, R40, R37 ;  /* 0x00000025283e7220 */ /* 0x000fe20000400000 */
[C---:B------:R-:W-:Y:S01]  /*0f30*/  FFMA R66, R38.reuse, R32, -R31 ;  /* 0x0000002026427223 */ /* 0x040fe2000000081f */
[C---:B------:R-:W-:Y:S01]  /*0f40*/  FFMA R37, R29.reuse, R36, R30 ;  /* 0x000000241d257223 */ /* 0x040fe2000000001e */
[----:B------:R-:W-:Y:S01]  /*0f50*/  FFMA R65, R29, R32, R28 ;  /* 0x000000201d417223 */ /* 0x000fe2000000001c */
[-C--:B------:R-:W-:Y:S01]  /*0f60*/  FMUL R38, R38, R33.reuse ;  /* 0x0000002126267220 */ /* 0x080fe20000400000 */
[-C--:B------:R-:W-:Y:S01]  /*0f70*/  FMUL R29, R45, R33.reuse ;  /* 0x000000212d1d7220 */ /* 0x080fe20000400000 */
[CC--:B------:R-:W-:Y:S01]  /*0f80*/  FFMA R60, R39.reuse, R36.reuse, R60 ;  /* 0x00000024273c7223 */ /* 0x0c0fe2000000003c */
[C---:B------:R-:W-:Y:S01]  /*0f90*/  FFMA R61, R44.reuse, R36, -R61 ;  /* 0x000000242c3d7223 */ /* 0x040fe2000000083d */
[-C--:B------:R-:W-:Y:S01]  /*0fa0*/  FFMA R39, R39, R32.reuse, R38 ;  /* 0x0000002027277223 */ /* 0x080fe20000000026 */
[----:B------:R-:W-:Y:S01]  /*0fb0*/  FFMA R38, R44, R32, -R29 ;  /* 0x000000202c267223 */ /* 0x000fe2000000081d */
[CC--:B------:R-:W-:Y:S01]  /*0fc0*/  FMUL R29, R41.reuse, R33.reuse ;  /* 0x00000021291d7220 */ /* 0x0c0fe20000400000 */
[-C--:B------:R-:W-:Y:S01]  /*0fd0*/  FMUL R28, R40, R33.reuse ;  /* 0x00000021281c7220 */ /* 0x080fe20000400000 */
[----:B------:R-:W-:Y:S01]  /*0fe0*/  FMUL R44, R44, R33 ;  /* 0x000000212c2c7220 */ /* 0x000fe20000400000 */
[C---:B------:R-:W-:Y:S01]  /*0ff0*/  FFMA R62, R41.reuse, R36, R62 ;  /* 0x00000024293e7223 */ /* 0x040fe2000000003e */
[-C--:B------:R-:W-:Y:S01]  /*1000*/  FFMA R40, R40, R32.reuse, -R29 ;  /* 0x0000002028287223 */ /* 0x080fe2000000081d */
[-C--:B------:R-:W-:Y:S01]  /*1010*/  FFMA R41, R41, R32.reuse, R28 ;  /* 0x0000002029297223 */ /* 0x080fe2000000001c */
[----:B------:R-:W-:Y:S01]  /*1020*/  FFMA R45, R45, R32, R44 ;  /* 0x000000202d2d7223 */ /* 0x000fe2000000002c */
[----:B------:R-:W2:Y:S04]  /*1030*/  LDG.E.64 R28, desc[UR36][R72.64+0x10] ;  /* 0x00001024481c7981 */ /* 0x000ea8000c1e1b00 */
[----:B------:R-:W2:Y:S04]  /*1040*/  LDG.E.64 R30, desc[UR36][R70.64+0x40] ;  /* 0x00004024461e7981 */ /* 0x000ea8000c1e1b00 */
[----:B------:R-:W3:Y:S01]  /*1050*/  LDG.E.64 R32, desc[UR36][R70.64+0x48] ;  /* 0x0000482446207981 */ /* 0x000ee2000c1e1b00 */
[----:B------:R-:W-:Y:S01]  /*1060*/  FADD R23, RZ, R23 ;  /* 0x00000017ff177221 */ /* 0x000fe20000000000 */
[----:B------:R-:W-:-:S03]  /*1070*/  FADD R24, RZ, R24 ;  /* 0x00000018ff187221 */ /* 0x000fc60000000000 */
[----:B------:R-:W-:Y:S01]  /*1080*/  FADD R44, R23, R22 ;  /* 0x00000016172c7221 */ /* 0x000fe20000000000 */
[----:B------:R-:W-:Y:S01]  /*1090*/  FADD R74, R24, R25 ;  /* 0x00000019184a7221 */ /* 0x000fe20000000000 */
[----:B------:R-:W4:Y:S01]  /*10a0*/  LDG.E.64 R22, desc[UR36][R70.64+0x50] ;  /* 0x0000502446167981 */ /* 0x000f22000c1e1b00 */
[----:B------:R-:W-:-:S03]  /*10b0*/  FADD R20, RZ, R20 ;  /* 0x00000014ff147221 */ /* 0x000fc60000000000 */
[----:B------:R-:W5:Y:S01]  /*10c0*/  LDG.E.64 R24, desc[UR36][R70.64+0x58] ;  /* 0x0000582446187981 */ /* 0x000f62000c1e1b00 */
[----:B------:R-:W-:Y:S01]  /*10d0*/  FADD R36, RZ, R57 ;  /* 0x00000039ff247221 */ /* 0x000fe20000000000 */
[----:B------:R-:W-:Y:S02]  /*10e0*/  FADD R57, R20, R21 ;  /* 0x0000001514397221 */ /* 0x000fe40000000000 */
[----:B------:R-:W5:Y:S01]  /*10f0*/  LDG.E.64 R20, desc[UR36][R72.64+0x30] ;  /* 0x0000302448147981 */ /* 0x000f62000c1e1b00 */
[----:B------:R-:W-:Y:S01]  /*1100*/  FADD R67, R36, R67 ;  /* 0x0000004324437221 */ /* 0x000fe20000000000 */
[----:B------:R-:W-:-:S04]  /*1110*/  FADD R36, RZ, R55 ;  /* 0x00000037ff247221 */ /* 0x000fc80000000000 */
[----:B------:R-:W-:Y:S02]  /*1120*/  FADD R55, R36, R37 ;  /* 0x0000002524377221 */ /* 0x000fe40000000000 */
[----:B------:R-:W5:Y:S01]  /*1130*/  LDG.E.64 R36, desc[UR36][R72.64+0x50] ;  /* 0x0000502448247981 */ /* 0x000f62000c1e1b00 */
[----:B------:R-:W-:Y:S01]  /*1140*/  FADD R75, RZ, R56 ;  /* 0x00000038ff4b7221 */ /* 0x000fe20000000000 */
[----:B------:R-:W-:Y:S01]  /*1150*/  FADD R56, RZ, R53 ;  /* 0x00000035ff387221 */ /* 0x000fe20000000000 */
[----:B------:R-:W-:Y:S01]  /*1160*/  FADD R53, RZ, R50 ;  /* 0x00000032ff357221 */ /* 0x000fe20000000000 */
[----:B------:R-:W-:Y:S01]  /*1170*/  FADD R34, RZ, R34 ;  /* 0x00000022ff227221 */ /* 0x000fe20000000000 */
[----:B------:R-:W-:Y:S01]  /*1180*/  FADD R50, RZ, R35 ;  /* 0x00000023ff327221 */ /* 0x000fe20000000000 */
[----:B------:R-:W-:Y:S02]  /*1190*/  FADD R35, RZ, R42 ;  /* 0x0000002aff237221 */ /* 0x000fe40000000000 */
[----:B------:R-:W-:Y:S01]  /*11a0*/  FADD R63, R34, R63 ;  /* 0x0000003f223f7221 */ /* 0x000fe20000000000 */
[----:B------:R-:W-:Y:S01]  /*11b0*/  FADD R34, RZ, R47 ;  /* 0x0000002fff227221 */ /* 0x000fe20000000000 */
[----:B------:R-:W-:Y:S01]  /*11c0*/  FADD R66, R35, R66 ;  /* 0x0000004223427221 */ /* 0x000fe20000000000 */
[----:B------:R-:W-:Y:S01]  /*11d0*/  FADD R42, RZ, R43 ;  /* 0x0000002bff2a7221 */ /* 0x000fe20000000000 */
[----:B------:R-:W-:Y:S01]  /*11e0*/  FADD R35, RZ, R46 ;  /* 0x0000002eff237221 */ /* 0x000fe20000000000 */
[----:B------:R-:W-:-:S02]  /*11f0*/  FADD R41, R34, R41 ;  /* 0x0000002922297221 */ /* 0x000fc40000000000 */
[----:B------:R-:W-:Y:S01]  /*1200*/  FADD R39, R42, R39 ;  /* 0x000000272a277221 */ /* 0x000fe20000000000 */
[----:B------:R-:W-:Y:S01]  /*1210*/  FADD R40, R35, R40 ;  /* 0x0000002823287221 */ /* 0x000fe20000000000 */
[----:B------:R-:W-:Y:S01]  /*1220*/  FADD R49, RZ, R49 ;  /* 0x00000031ff317221 */ /* 0x000fe20000000000 */
[----:B------:R-:W-:Y:S01]  /*1230*/  FADD R64, R75, R64 ;  /* 0x000000404b407221 */ /* 0x000fe20000000000 */
[----:B------:R-:W-:Y:S01]  /*1240*/  FADD R75, RZ, R54 ;  /* 0x00000036ff4b7221 */ /* 0x000fe20000000000 */
[----:B------:R-:W-:Y:S01]  /*1250*/  FADD R54, RZ, R51 ;  /* 0x00000033ff367221 */ /* 0x000fe20000000000 */
[----:B------:R-:W-:Y:S01]  /*1260*/  FADD R38, R49, R38 ;  /* 0x0000002631267221 */ /* 0x000fe20000000000 */
[----:B------:R-:W-:Y:S01]  /*1270*/  FADD R51, RZ, R52 ;  /* 0x00000034ff337221 */ /* 0x000fe20000000000 */
[----:B------:R-:W-:-:S03]  /*1280*/  FADD R65, R50, R65 ;  /* 0x0000004132417221 */ /* 0x000fc60000000000 */
[----:B------:R-:W-:Y:S01]  /*1290*/  FADD R48, R51, R48 ;  /* 0x0000003033307221 */ /* 0x000fe20000000000 */
[----:B------:R-:W-:Y:S01]  /*12a0*/  FADD R61, R54, R61 ;  /* 0x0000003d363d7221 */ /* 0x000fe20000000000 */
[----:B------:R-:W-:Y:S01]  /*12b0*/  FADD R62, R53, R62 ;  /* 0x0000003e353e7221 */ /* 0x000fe20000000000 */
[----:B------:R-:W-:-:S04]  /*12c0*/  FADD R58, RZ, R58 ;  /* 0x0000003aff3a7221 */ /* 0x000fc80000000000 */
[----:B------:R-:W-:Y:S01]  /*12d0*/  FADD R45, R58, R45 ;  /* 0x0000002d3a2d7221 */ /* 0x000fe20000000000 */
[----:B------:R-:W-:Y:S01]  /*12e0*/  FADD R60, R75, R60 ;  /* 0x0000003c4b3c7221 */ /* 0x000fe20000000000 */
[----:B------:R-:W-:Y:S01]  /*12f0*/  FADD R59, R56, R59 ;  /* 0x0000003b383b7221 */ /* 0x000fe20000000000 */
[C---:B--2---:R-:W-:Y:S01]  /*1300*/  FMUL R34, R29.reuse, R30 ;  /* 0x0000001e1d227220 */ /* 0x044fe20000400000 */
[CC--:B------:R-:W-:Y:S01]  /*1310*/  FMUL R35, R29.reuse, R31.reuse ;  /* 0x0000001f1d237220 */ /* 0x0c0fe20000400000 */
[C---:B---3--:R-:W-:Y:S02]  /*1320*/  FMUL R42, R29.reuse, R32 ;  /* 0x000000201d2a7220 */ /* 0x048fe40000400000 */
[C---:B------:R-:W-:Y:S01]  /*1330*/  FFMA R43, R28.reuse, R31, R34 ;  /* 0x0000001f1c2b7223 */ /* 0x040fe20000000022 */
[C---:B------:R-:W-:Y:S01]  /*1340*/  FFMA R35, R28.reuse, R30, -R35 ;  /* 0x0000001e1c237223 */ /* 0x040fe20000000823 */
[-C--:B------:R-:W-:Y:S01]  /*1350*/  FFMA R34, R28, R33.reuse, R42 ;  /* 0x000000211c227223 */ /* 0x080fe2000000002a */
[----:B------:R-:W-:Y:S01]  /*1360*/  FMUL R47, R29, R33 ;  /* 0x000000211d2f7220 */ /* 0x000fe20000400000 */
[----:B------:R-:W-:Y:S01]  /*1370*/  FADD R10, R10, R43 ;  /* 0x0000002b0a0a7221 */ /* 0x000fe20000000000 */
[----:B------:R-:W-:Y:S01]  /*1380*/  FADD R4, R4, R35 ;  /* 0x0000002304047221 */ /* 0x000fe20000000000 */
[----:B------:R-:W-:Y:S01]  /*1390*/  FADD R43, R7, R34 ;  /* 0x00000022072b7221 */ /* 0x000fe20000000000 */
[----:B------:R-:W-:Y:S01]  /*13a0*/  FFMA R47, R28, R32, -R47 ;  /* 0x000000201c2f7223 */ /* 0x000fe2000000082f */
[----:B------:R-:W2:Y:S01]  /*13b0*/  LDG.E.64 R34, desc[UR36][R72.64+0x70] ;  /* 0x0000702448227981 */ /* 0x000ea2000c1e1b00 */
[C---:B----4-:R-:W-:Y:S01]  /*13c0*/  FMUL R7, R29.reuse, R23 ;  /* 0x000000171d077220 */ /* 0x050fe20000400000 */
[C---:B-----5:R-:W-:Y:S01]  /*13d0*/  FMUL R46, R29.reuse, R24 ;  /* 0x000000181d2e7220 */ /* 0x060fe20000400000 */
[----:B------:R-:W-:Y:S01]  /*13e0*/  FADD R42, R14, R47 ;  /* 0x0000002f0e2a7221 */ /* 0x000fe20000000000 */
[CC--:B------:R-:W-:Y:S01]  /*13f0*/  FMUL R14, R29.reuse, R22.reuse ;  /* 0x000000161d0e7220 */ /* 0x0c0fe20000400000 */
[-C--:B------:R-:W-:Y:S01]  /*1400*/  FMUL R47, R29, R25.reuse ;  /* 0x000000191d2f7220 */ /* 0x080fe20000400000 */
[C---:B------:R-:W-:Y:S01]  /*1410*/  FFMA R7, R28.reuse, R22, -R7 ;  /* 0x000000161c077223 */ /* 0x040fe20000000807 */
[C---:B------:R-:W-:Y:S01]  /*1420*/  FFMA R29, R28.reuse, R25, R46 ;  /* 0x000000191c1d7223 */ /* 0x040fe2000000002e */
[C---:B------:R-:W-:Y:S01]  /*1430*/  FFMA R14, R28.reuse, R23, R14 ;  /* 0x000000171c0e7223 */ /* 0x040fe2000000000e */
[----:B------:R-:W-:Y:S01]  /*1440*/  FFMA R49, R28, R24, -R47 ;  /* 0x000000181c317223 */ /* 0x000fe2000000082f */
[----:B------:R-:W-:Y:S01]  /*1450*/  FADD R46, R12, R7 ;  /* 0x000000070c2e7221 */ /* 0x000fe20000000000 */
[----:B------:R-:W-:Y:S01]  /*1460*/  FADD R50, R18, R29 ;  /* 0x0000001d12327221 */ /* 0x000fe20000000000 */
[----:B------:R-:W-:Y:S01]  /*1470*/  FADD R47, R13, R14 ;  /* 0x0000000e0d2f7221 */ /* 0x000fe20000000000 */
[-C--:B------:R-:W-:Y:S01]  /*1480*/  FMUL R7, R31, R21.reuse ;  /* 0x000000151f077220 */ /* 0x080fe20000400000 */
[-C--:B------:R-:W-:Y:S01]  /*1490*/  FMUL R13, R33, R21.reuse ;  /* 0x00000015210d7220 */ /* 0x080fe20000400000 */
[-C--:B------:R-:W-:Y:S01]  /*14a0*/  FMUL R18, R32, R21.reuse ;  /* 0x0000001520127220 */ /* 0x080fe20000400000 */
[-C--:B------:R-:W-:Y:S01]  /*14b0*/  FMUL R12, R30, R21.reuse ;  /* 0x000000151e0c7220 */ /* 0x080fe20000400000 */
[----:B------:R-:W-:Y:S01]  /*14c0*/  FADD R49, R8, R49 ;  /* 0x0000003108317221 */ /* 0x000fe20000000000 */
[-C--:B------:R-:W-:Y:S01]  /*14d0*/  FMUL R29, R23, R21.reuse ;  /* 0x00000015171d7220 */ /* 0x080fe20000400000 */
[-C--:B------:R-:W-:Y:S01]  /*14e0*/  FMUL R28, R22, R21.reuse ;  /* 0x00000015161c7220 */ /* 0x080fe20000400000 */
[-C--:B------:R-:W-:Y:S01]  /*14f0*/  FMUL R51, R25, R21.reuse ;  /* 0x0000001519337220 */ /* 0x080fe20000400000 */
[-C--:B------:R-:W-:Y:S01]  /*1500*/  FFMA R8, R30, R20.reuse, -R7 ;  /* 0x000000141e087223 */ /* 0x080fe20000000807 */
[----:B------:R-:W-:Y:S01]  /*1510*/  FMUL R52, R24, R21 ;  /* 0x0000001518347220 */ /* 0x000fe20000400000 */
[-C--:B------:R-:W-:Y:S01]  /*1520*/  FFMA R14, R32, R20.reuse, -R13 ;  /* 0x00000014200e7223 */ /* 0x080fe2000000080d */
[-C--:B------:R-:W-:Y:S01]  /*1530*/  FFMA R7, R33, R20.reuse, R18 ;  /* 0x0000001421077223 */ /* 0x080fe20000000012 */
[-C--:B------:R-:W-:Y:S01]  /*1540*/  FFMA R12, R31, R20.reuse, R12 ;  /* 0x000000141f0c7223 */ /* 0x080fe2000000000c */
[-C--:B------:R-:W-:Y:S01]  /*1550*/  FFMA R18, R22, R20.reuse, -R29 ;  /* 0x0000001416127223 */ /* 0x080fe2000000081d */
[-C--:B------:R-:W-:Y:S01]  /*1560*/  FFMA R13, R23, R20.reuse, R28 ;  /* 0x00000014170d7223 */ /* 0x080fe2000000001c */
[-C--:B------:R-:W-:Y:S01]  /*1570*/  FFMA R21, R24, R20.reuse, -R51 ;  /* 0x0000001418157223 */ /* 0x080fe20000000833 */
[----:B------:R-:W-:Y:S01]  /*1580*/  FFMA R20, R25, R20, R52 ;  /* 0x0000001419147223 */ /* 0x000fe20000000034 */
[----:B------:R-:W-:Y:S01]  /*1590*/  FADD R52, R15, R12 ;  /* 0x0000000c0f347221 */ /* 0x000fe20000000000 */
[----:B------:R-:W-:Y:S01]  /*15a0*/  FADD R53, R19, R14 ;  /* 0x0000000e13357221 */ /* 0x000fe20000000000 */
[----:B------:R-:W-:Y:S01]  /*15b0*/  FADD R54, R6, R7 ;  /* 0x0000000706367221 */ /* 0x000fe20000000000 */
[----:B------:R-:W3:Y:S04]  /*15c0*/  LDG.E.64 R14, desc[UR36][R70.64+0x60] ;  /* 0x00006024460e7981 */ /* 0x000ee8000c1e1b00 */
[----:B------:R-:W3:Y:S01]  /*15d0*/  LDG.E.64 R6, desc[UR36][R72.64+0x18] ;  /* 0x0000182448067981 */ /* 0x000ee2000c1e1b00 */
[-C--:B------:R-:W-:Y:S01]  /*15e0*/  FMUL R29, R31, R37.reuse ;  /* 0x000000251f1d7220 */ /* 0x080fe20000400000 */
[----:B------:R-:W-:Y:S01]  /*15f0*/  FADD R51, R9, R8 ;  /* 0x0000000809337221 */ /* 0x000fe20000000000 */
[----:B------:R-:W-:Y:S01]  /*1600*/  FADD R74, R74, R21 ;  /* 0x000000154a4a7221 */ /* 0x000fe20000000000 */
[----:B------:R-:W-:Y:S01]  /*1610*/  FADD R57, R57, R20 ;  /* 0x0000001439397221 */ /* 0x000fe20000000000 */
[-C--:B------:R-:W-:Y:S01]  /*1620*/  FMUL R77, R33, R37.reuse ;  /* 0x00000025214d7220 */ /* 0x080fe20000400000 */
[----:B------:R-:W4:Y:S01]  /*1630*/  LDG.E.64 R8, desc[UR36][R70.64+0x68] ;  /* 0x0000682446087981 */ /* 0x000f22000c1e1b00 */
[-C--:B------:R-:W-:Y:S01]  /*1640*/  FMUL R28, R30, R37.reuse ;  /* 0x000000251e1c7220 */ /* 0x080fe20000400000 */
[-C--:B------:R-:W-:Y:S01]  /*1650*/  FMUL R58, R32, R37.reuse ;  /* 0x00000025203a7220 */ /* 0x080fe20000400000 */
[-C--:B------:R-:W-:Y:S01]  /*1660*/  FMUL R21, R23, R37.reuse ;  /* 0x0000002517157220 */ /* 0x080fe20000400000 */
[----:B------:R-:W-:Y:S01]  /*1670*/  FMUL R20, R24, R37 ;  /* 0x0000002518147220 */ /* 0x000fe20000400000 */
[----:B------:R-:W-:Y:S01]  /*1680*/  FADD R11, R11, R18 ;  /* 0x000000120b0b7221 */ /* 0x000fe20000000000 */
[----:B------:R-:W-:Y:S01]  /*1690*/  FADD R44, R44, R13 ;  /* 0x0000000d2c2c7221 */ /* 0x000fe20000000000 */
[----:B------:R-:W5:Y:S01]  /*16a0*/  LDG.E.64 R18, desc[UR36][R70.64+0x78] ;  /* 0x0000782446127981 */ /* 0x000f62000c1e1b00 */
[-C--:B------:R-:W-:Y:S01]  /*16b0*/  FFMA R76, R30, R36.reuse, -R29 ;  /* 0x000000241e4c7223 */ /* 0x080fe2000000081d */
[-C--:B------:R-:W-:Y:S01]  /*16c0*/  FFMA R29, R32, R36.reuse, -R77 ;  /* 0x00000024201d7223 */ /* 0x080fe2000000084d */
[-C--:B------:R-:W-:Y:S01]  /*16d0*/  FFMA R28, R31, R36.reuse, R28 ;  /* 0x000000241f1c7223 */ /* 0x080fe2000000001c */
[----:B------:R0:W5:Y:S01]  /*16e0*/  LDG.E.64 R12, desc[UR36][R70.64+0x70] ;  /* 0x00007024460c7981 */ /* 0x000162000c1e1b00 */
[-C--:B------:R-:W-:Y:S01]  /*16f0*/  FFMA R77, R33, R36.reuse, R58 ;  /* 0x00000024214d7223 */ /* 0x080fe2000000003a */
[----:B------:R-:W-:Y:S01]  /*1700*/  FFMA R58, R22, R36, -R21 ;  /* 0x00000024163a7223 */ /* 0x000fe20000000815 */
[----:B------:R-:W-:Y:S01]  /*1710*/  FADD R55, R55, R28 ;  /* 0x0000001c37377221 */ /* 0x000fe20000000000 */
[----:B------:R-:W-:-:S02]  /*1720*/  FADD R64, R64, R29 ;  /* 0x0000001d40407221 */ /* 0x000fc40000000000 */
[----:B------:R-:W5:Y:S01]  /*1730*/  LDG.E.64 R28, desc[UR36][R72.64+0x58] ;  /* 0x00005824481c7981 */ /* 0x000f62000c1e1b00 */
[----:B0-----:R-:W-:-:S03]  /*1740*/  FFMA R71, R25, R36, R20 ;  /* 0x0000002419477223 */ /* 0x001fc60000000014 */
[----:B------:R-:W5:Y:S01]  /*1750*/  LDG.E.64 R20, desc[UR36][R72.64+0x38] ;  /* 0x0000382448147981 */ /* 0x000f62000c1e1b00 */
[-C--:B------:R-:W-:Y:S01]  /*1760*/  FMUL R56, R22, R37.reuse ;  /* 0x0000002516387220 */ /* 0x080fe20000400000 */
[----:B------:R-:W-:-:S03]  /*1770*/  FMUL R75, R25, R37 ;  /* 0x00000025194b7220 */ /* 0x000fc60000400000 */
[-C--:B------:R-:W-:Y:S01]  /*1780*/  FFMA R56, R23, R36.reuse, R56 ;  /* 0x0000002417387223 */ /* 0x080fe20000000038 */
[----:B------:R-:W-:Y:S02]  /*1790*/  FFMA R75, R24, R36, -R75 ;  /* 0x00000024184b7223 */ /* 0x000fe4000000084b */
[----:B------:R-:W5:Y:S01]  /*17a0*/  LDG.E.64 R36, desc[UR36][R72.64+0x78] ;  /* 0x0000782448247981 */ /* 0x000f62000c1e1b00 */
[----:B------:R-:W-:Y:S01]  /*17b0*/  FADD R59, R59, R56 ;  /* 0x000000383b3b7221 */ /* 0x000fe20000000000 */
[----:B------:R-:W-:Y:S01]  /*17c0*/  FADD R62, R62, R71 ;  /* 0x000000473e3e7221 */ /* 0x000fe20000000000 */
[----:B------:R-:W-:Y:S01]  /*17d0*/  FADD R61, R61, R58 ;  /* 0x0000003a3d3d7221 */ /* 0x000fe20000000000 */
[----:B------:R-:W-:Y:S01]  /*17e0*/  FADD R67, R67, R76 ;  /* 0x0000004c43437221 */ /* 0x000fe20000000000 */
[----:B------:R-:W-:Y:S01]  /*17f0*/  SHF.R.S64 R5, R5, 0x9, R0 ;  /* 0x0000000905057819 */ /* 0x000fe20000001000 */
[----:B------:R-:W-:-:S03]  /*1800*/  FADD R48, R48, R75 ;  /* 0x0000004b30307221 */ /* 0x000fc60000000000 */
[----:B------:R-:W-:-:S04]  /*1810*/  LEA.HI R88, P0, R0, R5, RZ, 0x1 ;  /* 0x0000000500587211 */ /* 0x000fc800078108ff */
[----:B------:R-:W-:Y:S01]  /*1820*/  LEA.HI.X.SX32 R89, R0, RZ, 0x17, P0 ;  /* 0x000000ff00597211 */ /* 0x000fe200000fbeff */
[----:B------:R-:W-:Y:S01]  /*1830*/  FADD R60, R60, R77 ;  /* 0x0000004d3c3c7221 */ /* 0x000fe20000000000 */
[-C--:B--2---:R-:W-:Y:S01]  /*1840*/  FMUL R56, R30, R35.reuse ;  /* 0x000000231e387220 */ /* 0x084fe20000400000 */
[CC--:B------:R-:W-:Y:S01]  /*1850*/  FMUL R71, R31.reuse, R35.reuse ;  /* 0x000000231f477220 */ /* 0x0c0fe20000400000 */
[-C--:B------:R-:W-:Y:S02]  /*1860*/  FMUL R58, R32, R35.reuse ;  /* 0x00000023203a7220 */ /* 0x080fe40000400000 */
[----:B------:R-:W-:Y:S01]  /*1870*/  FFMA R56, R31, R34, R56 ;  /* 0x000000221f387223 */ /* 0x000fe20000000038 */
[----:B------:R-:W-:-:S04]  /*1880*/  FMUL R31, R33, R35 ;  /* 0x00000023211f7220 */ /* 0x000fc80000400000 */
[-C--:B------:R-:W-:Y:S01]  /*1890*/  FFMA R31, R32, R34.reuse, -R31 ;  /* 0x00000022201f7223 */ /* 0x080fe2000000081f */
[----:B------:R-:W-:Y:S01]  /*18a0*/  FFMA R32, R33, R34, R58 ;  /* 0x0000002221207223 */ /* 0x000fe2000000003a */
[-C--:B------:R-:W-:Y:S01]  /*18b0*/  FMUL R33, R23, R35.reuse ;  /* 0x0000002317217220 */ /* 0x080fe20000400000 */
[----:B------:R-:W-:-:S03]  /*18c0*/  FMUL R58, R22, R35 ;  /* 0x00000023163a7220 */ /* 0x000fc60000400000 */
[-C--:B------:R-:W-:Y:S01]  /*18d0*/  FFMA R33, R22, R34.reuse, -R33 ;  /* 0x0000002216217223 */ /* 0x080fe20000000821 */
[----:B------:R-:W-:Y:S01]  /*18e0*/  FFMA R58, R23, R34, R58 ;  /* 0x00000022173a7223 */ /* 0x000fe2000000003a */
[-C--:B------:R-:W-:Y:S01]  /*18f0*/  FMUL R22, R24, R35.reuse ;  /* 0x0000002318167220 */ /* 0x080fe20000400000 */
[----:B------:R-:W-:-:S03]  /*1900*/  FMUL R23, R25, R35 ;  /* 0x0000002319177220 */ /* 0x000fc60000400000 */
[-C--:B------:R-:W-:Y:S01]  /*1910*/  FFMA R22, R25, R34.reuse, R22 ;  /* 0x0000002219167223 */ /* 0x080fe20000000016 */
[----:B------:R-:W-:-:S03]  /*1920*/  FFMA R23, R24, R34, -R23 ;  /* 0x0000002218177223 */ /* 0x000fc60000000817 */
[----:B------:R-:W-:Y:S01]  /*1930*/  FADD R41, R41, R22 ;  /* 0x0000001629297221 */ /* 0x000fe20000000000 */
[----:B------:R-:W-:Y:S01]  /*1940*/  FADD R40, R40, R23 ;  /* 0x0000001728287221 */ /* 0x000fe20000000000 */
[----:B------:R-:W-:Y:S01]  /*1950*/  FADD R66, R66, R31 ;  /* 0x0000001f42427221 */ /* 0x000fe20000000000 */
[C---:B---3--:R-:W-:Y:S01]  /*1960*/  FMUL R22, R7.reuse, R14 ;  /* 0x0000000e07167220 */ /* 0x048fe20000400000 */
[----:B------:R-:W-:-:S03]  /*1970*/  FMUL R23, R7, R15 ;  /* 0x0000000f07177220 */ /* 0x000fc60000400000 */
[C---:B------:R-:W-:Y:S01]  /*1980*/  FFMA R25, R6.reuse, R15, R22 ;  /* 0x0000000f06197223 */ /* 0x040fe20000000016 */
[----:B------:R-:W-:Y:S01]  /*1990*/  FFMA R23, R6, R14, -R23 ;  /* 0x0000000e06177223 */ /* 0x000fe20000000817 */
[C---:B----4-:R-:W-:Y:S01]  /*19a0*/  FMUL R31, R7.reuse, R9 ;  /* 0x00000009071f7220 */ /* 0x050fe20000400000 */
[C---:B------:R-:W-:Y:S01]  /*19b0*/  FMUL R24, R7.reuse, R8 ;  /* 0x0000000807187220 */ /* 0x040fe20000400000 */
[----:B------:R-:W-:Y:S01]  /*19c0*/  FADD R10, R10, R25 ;  /* 0x000000190a0a7221 */ /* 0x000fe20000000000 */
[----:B------:R-:W-:Y:S01]  /*19d0*/  FADD R4, R4, R23 ;  /* 0x0000001704047221 */ /* 0x000fe20000000000 */
[----:B------:R-:W-:Y:S01]  /*19e0*/  FFMA R30, R30, R34, -R71 ;  /* 0x000000221e1e7223 */ /* 0x000fe20000000847 */
[C---:B------:R-:W-:Y:S01]  /*19f0*/  FFMA R31, R6.reuse, R8, -R31 ;  /* 0x00000008061f7223 */ /* 0x040fe2000000081f */
[C---:B-----5:R-:W-:Y:S01]  /*1a00*/  FMUL R25, R7.reuse, R19 ;  /* 0x0000001307197220 */ /* 0x060fe20000400000 */
[C---:B------:R-:W-:Y:S01]  /*1a10*/  FMUL R76, R7.reuse, R18 ;  /* 0x00000012074c7220 */ /* 0x040fe20000400000 */
[C---:B------:R-:W-:Y:S01]  /*1a20*/  FFMA R24, R6.reuse, R9, R24 ;  /* 0x0000000906187223 */ /* 0x040fe20000000018 */
[C---:B------:R-:W-:Y:S01]  /*1a30*/  FMUL R23, R7.reuse, R13 ;  /* 0x0000000d07177220 */ /* 0x040fe20000400000 */
[----:B------:R-:W-:Y:S01]  /*1a40*/  FMUL R86, R7, R12 ;  /* 0x0000000c07567220 */ /* 0x000fe20000400000 */
[C---:B------:R-:W-:Y:S01]  /*1a50*/  FFMA R84, R6.reuse, R18, -R25 ;  /* 0x0000001206547223 */ /* 0x040fe20000000819 */
[C---:B------:R-:W-:Y:S01]  /*1a60*/  FFMA R76, R6.reuse, R19, R76 ;  /* 0x00000013064c7223 */ /* 0x040fe2000000004c */
[C---:B------:R-:W-:Y:S01]  /*1a70*/  FFMA R7, R6.reuse, R12, -R23 ;  /* 0x0000000c06077223 */ /* 0x040fe20000000817 */
[----:B------:R-:W-:Y:S01]  /*1a80*/  FFMA R86, R6, R13, R86 ;  /* 0x0000000d06567223 */ /* 0x000fe20000000056 */
[----:B------:R-:W-:Y:S01]  /*1a90*/  FADD R63, R63, R30 ;  /* 0x0000001e3f3f7221 */ /* 0x000fe20000000000 */
[----:B------:R-:W-:Y:S01]  /*1aa0*/  FADD R42, R42, R31 ;  /* 0x0000001f2a2a7221 */ /* 0x000fe20000000000 */
[----:B------:R-:W-:Y:S01]  /*1ab0*/  FADD R43, R43, R24 ;  /* 0x000000182b2b7221 */ /* 0x000fe20000000000 */
[-C--:B------:R-:W-:Y:S01]  /*1ac0*/  FMUL R22, R8, R21.reuse ;  /* 0x0000001508167220 */ /* 0x080fe20000400000 */
[-C--:B------:R-:W-:Y:S01]  /*1ad0*/  FMUL R25, R9, R21.reuse ;  /* 0x0000001509197220 */ /* 0x080fe20000400000 */
[-C--:B------:R-:W-:Y:S01]  /*1ae0*/  FMUL R6, R14, R21.reuse ;  /* 0x000000150e067220 */ /* 0x080fe20000400000 */
[-C--:B------:R-:W-:Y:S01]  /*1af0*/  FMUL R23, R15, R21.reuse ;  /* 0x000000150f177220 */ /* 0x080fe20000400000 */
[-C--:B------:R-:W-:Y:S01]  /*1b00*/  FMUL R31, R13, R21.reuse ;  /* 0x000000150d1f7220 */ /* 0x080fe20000400000 */
[-C--:B------:R-:W-:Y:S01]  /*1b10*/  FMUL R24, R12, R21.reuse ;  /* 0x000000150c187220 */ /* 0x080fe20000400000 */
[-C--:B------:R-:W-:Y:S01]  /*1b20*/  FMUL R35, R19, R21.reuse ;  /* 0x0000001513237220 */ /* 0x080fe20000400000 */
[----:B------:R-:W-:Y:S01]  /*1b30*/  FMUL R30, R18, R21 ;  /* 0x00000015121e7220 */ /* 0x000fe20000400000 */
[-C--:B------:R-:W-:Y:S01]  /*1b40*/  FFMA R75, R9, R20.reuse, R22 ;  /* 0x00000014094b7223 */ /* 0x080fe20000000016 */
[CC--:B------:R-:W-:Y:S01]  /*1b50*/  FMUL R21, R15.reuse, R29.reuse ;  /* 0x0000001d0f157220 */ /* 0x0c0fe20000400000 */
[CC--:B------:R-:W-:Y:S01]  /*1b60*/  FFMA R78, R8.reuse, R20.reuse, -R25 ;  /* 0x00000014084e7223 */ /* 0x0c0fe20000000819 */
[-C--:B------:R-:W-:Y:S01]  /*1b70*/  FMUL R22, R8, R29.reuse ;  /* 0x0000001d08167220 */ /* 0x080fe20000400000 */
[----:B------:R-:W-:Y:S01]  /*1b80*/  FFMA R79, R15, R20, R6 ;  /* 0x000000140f4f7223 */ /* 0x000fe20000000006 */
[-C--:B------:R-:W-:Y:S01]  /*1b90*/  FMUL R25, R13, R29.reuse ;  /* 0x0000001d0d197220 */ /* 0x080fe20000400000 */
[----:B------:R-:W-:Y:S01]  /*1ba0*/  FADD R65, R65, R56 ;  /* 0x0000003841417221 */ /* 0x000fe20000000000 */
[----:B------:R-:W-:Y:S01]  /*1bb0*/  FMUL R6, R18, R29 ;  /* 0x0000001d12067220 */ /* 0x000fe20000400000 */
[-C--:B------:R-:W-:Y:S01]  /*1bc0*/  FFMA R56, R14, R28.reuse, -R21 ;  /* 0x0000001c0e387223 */ /* 0x080fe20000000815 */
[-C--:B------:R-:W-:Y:S01]  /*1bd0*/  FFMA R21, R9, R28.reuse, R22 ;  /* 0x0000001c09157223 */ /* 0x080fe20000000016 */
[-C--:B------:R-:W-:Y:S01]  /*1be0*/  FFMA R22, R12, R28.reuse, -R25 ;  /* 0x0000001c0c167223 */ /* 0x080fe20000000819 */
[----:B------:R-:W-:Y:S01]  /*1bf0*/  FFMA R25, R19, R28, R6 ;  /* 0x0000001c13197223 */ /* 0x000fe20000000006 */
[----:B------:R-:W-:Y:S01]  /*1c00*/  FADD R46, R46, R7 ;  /* 0x000000072e2e7221 */ /* 0x000fe20000000000 */
[----:B------:R-:W-:Y:S01]  /*1c10*/  FADD R38, R38, R33 ;  /* 0x0000002126267221 */ /* 0x000fe20000000000 */
[----:B------:R-:W-:Y:S01]  /*1c20*/  FADD R45, R45, R58 ;  /* 0x0000003a2d2d7221 */ /* 0x000fe20000000000 */
[----:B------:R-:W-:Y:S01]  /*1c30*/  FFMA R70, R12, R20, -R31 ;  /* 0x000000140c467223 */ /* 0x000fe2000000081f */
[----:B------:R-:W-:-:S04]  /*1c40*/  IMAD.WIDE.U32 R6, R89, 0x70a3d70b, RZ ;  /* 0x70a3d70b59067825 */ /* 0x000fc800078e00ff */
[C---:B------:R-:W-:Y:S01]  /*1c50*/  FMUL R33, R9.reuse, R29 ;  /* 0x0000001d09217220 */ /* 0x040fe20000400000 */
[CC--:B------:R-:W-:Y:S01]  /*1c60*/  FMUL R31, R9.reuse, R37.reuse ;  /* 0x00000025091f7220 */ /* 0x0c0fe20000400000 */
[C---:B------:R-:W-:Y:S02]  /*1c70*/  FMUL R58, R8.reuse, R37 ;  /* 0x00000025083a7220 */ /* 0x040fe40000400000 */
[C---:B------:R-:W-:Y:S01]  /*1c80*/  FFMA R33, R8.reuse, R28, -R33 ;  /* 0x0000001c08217223 */ /* 0x040fe20000000821 */
[-C--:B------:R-:W-:Y:S01]  /*1c90*/  FFMA R31, R8, R36.reuse, -R31 ;  /* 0x00000024081f7223 */ /* 0x080fe2000000081f */
[----:B------:R-:W-:Y:S01]  /*1ca0*/  FFMA R58, R9, R36, R58 ;  /* 0x00000024093a7223 */ /* 0x000fe2000000003a */
[----:B------:R-:W-:-:S04]  /*1cb0*/  IMAD.WIDE.U32 R6, P0, R88, -0x5c28f5c3, R6 ;  /* 0xa3d70a3d58067825 */ /* 0x000fc80007800006 */
[----:B------:R-:W-:-:S05]  /*1cc0*/  IMAD.WIDE.U32 R8, R88, 0x70a3d70b, RZ ;  /* 0x70a3d70b58087825 */ /* 0x000fca00078e00ff */
[----:B------:R-:W-:Y:S02]  /*1cd0*/  IADD3 RZ, P1, PT, R9, R6, RZ ;  /* 0x0000000609ff7210 */ /* 0x000fe40007f3e0ff */
[----:B------:R-:W-:-:S04]  /*1ce0*/  IADD3 R6, P2, PT, R88, R7, RZ ;  /* 0x0000000758067210 */ /* 0x000fc80007f5e0ff */
[----:B------:R-:W-:-:S03]  /*1cf0*/  IADD3.X R7, PT, PT, RZ, R89, RZ, P0, P2 ;  /* 0x00000059ff077210 */ /* 0x000fc600007e44ff */
[----:B------:R-:W-:-:S03]  /*1d00*/  IMAD.WIDE.U32.X R6, R89, -0x5c28f5c3, R6, P1 ;  /* 0xa3d70a3d59067825 */ /* 0x000fc600008e0406 */
[----:B------:R-:W-:-:S04]  /*1d10*/  IADD3 R5, P0, PT, -R88, R6, RZ ;  /* 0x0000000658057210 */ /* 0x000fc80007f1e1ff */
[----:B------:R-:W-:Y:S02]  /*1d20*/  IADD3.X R0, PT, PT, ~R89, R7, RZ, P0, !PT ;  /* 0x0000000759007210 */ /* 0x000fe400007fe5ff */
[----:B------:R-:W-:Y:S02]  /*1d30*/  IADD3 R6, P0, PT, R5, -0x70a3d70b, RZ ;  /* 0x8f5c28f505067810 */ /* 0x000fe40007f1e0ff */
[----:B------:R-:W-:Y:S02]  /*1d40*/  ISETP.LT.AND P1, PT, R89, RZ, PT ;  /* 0x000000ff5900720c */ /* 0x000fe40003f21270 */
[----:B------:R-:W-:Y:S02]  /*1d50*/  IADD3.X R7, PT, PT, R0, 0x5c28f5c2, RZ, P0, !PT ;  /* 0x5c28f5c200077810 */ /* 0x000fe400007fe4ff */
[----:B------:R-:W-:Y:S02]  /*1d60*/  SEL R5, R6, R5, P1 ;  /* 0x0000000506057207 */ /* 0x000fe40000800000 */
[----:B------:R-:W-:-:S04]  /*1d70*/  SEL R0, R7, R0, P1 ;  /* 0x0000000007007207 */ /* 0x000fc80000800000 */
[----:B------:R-:W-:-:S04]  /*1d80*/  SHF.R.S64 R5, R5, 0x5, R0 ;  /* 0x0000000505057819 */ /* 0x000fc80000001000 */
[----:B------:R-:W-:-:S04]  /*1d90*/  LEA.HI R5, P0, R0, R5, RZ, 0x1 ;  /* 0x0000000500057211 */ /* 0x000fc800078108ff */
[----:B------:R-:W-:Y:S01]  /*1da0*/  LEA.HI.X.SX32 R0, R0, RZ, 0x1b, P0 ;  /* 0x000000ff00007211 */ /* 0x000fe200000fdeff */
[----:B------:R-:W-:-:S04]  /*1db0*/  IMAD.WIDE.U32 R88, R5, -0x32, R88 ;  /* 0xffffffce05587825 */ /* 0x000fc800078e0058 */
[----:B------:R-:W-:Y:S01]  /*1dc0*/  IMAD R0, R0, -0x32, RZ ;  /* 0xffffffce00007824 */ /* 0x000fe200078e02ff */
[----:B------:R-:W-:-:S04]  /*1dd0*/  LEA R90, P0, R88, UR44, 0x7 ;  /* 0x0000002c585a7c11 */ /* 0x000fc8000f8038ff */
[----:B------:R-:W-:-:S04]  /*1de0*/  IADD3 R5, PT, PT, R89, -R5, R0 ;  /* 0x8000000559057210 */ /* 0x000fc80007ffe000 */
[----:B------:R-:W-:-:S05]  /*1df0*/  LEA.HI.X R91, R88, UR45, R5, 0x7, P0 ;  /* 0x0000002d585b7c11 */ /* 0x000fca00080f3c05 */
[----:B------:R-:W2:Y:S04]  /*1e00*/  LDG.E.64 R6, desc[UR36][R90.64] ;  /* 0x000000245a067981 */ /* 0x000ea8000c1e1b00 */
[----:B------:R-:W3:Y:S01]  /*1e10*/  LDG.E.64 R8, desc[UR36][R90.64+0x20] ;  /* 0x000020245a087981 */ /* 0x000ee2000c1e1b00 */
[CC--:B------:R-:W-:Y:S01]  /*1e20*/  FFMA R73, R13.reuse, R20.reuse, R24 ;  /* 0x000000140d497223 */ /* 0x0c0fe20000000018 */
[C---:B------:R-:W-:Y:S01]  /*1e30*/  FMUL R24, R12.reuse, R29 ;  /* 0x0000001d0c187220 */ /* 0x040fe20000400000 */
[-C--:B------:R-:W-:Y:S01]  /*1e40*/  FMUL R71, R13, R37.reuse ;  /* 0x000000250d477220 */ /* 0x080fe20000400000 */
[----:B------:R-:W-:Y:S01]  /*1e50*/  FMUL R72, R12, R37 ;  /* 0x000000250c487220 */ /* 0x000fe20000400000 */
[C---:B------:R-:W-:Y:S01]  /*1e60*/  FFMA R80, R14.reuse, R20, -R23 ;  /* 0x000000140e507223 */ /* 0x040fe20000000817 */
[----:B------:R-:W-:Y:S01]  /*1e70*/  FADD R39, R39, R32 ;  /* 0x0000002027277221 */ /* 0x000fe20000000000 */
[CC--:B------:R-:W-:Y:S01]  /*1e80*/  FMUL R34, R14.reuse, R29.reuse ;  /* 0x0000001d0e227220 */ /* 0x0c0fe20000400000 */
[----:B------:R-:W-:Y:S01]  /*1e90*/  FMUL R23, R19, R29 ;  /* 0x0000001d13177220 */ /* 0x000fe20000400000 */
[----:B------:R-:W-:Y:S01]  /*1ea0*/  FFMA R24, R13, R28, R24 ;  /* 0x0000001c0d187223 */ /* 0x000fe20000000018 */
[-C--:B------:R-:W-:Y:S01]  /*1eb0*/  FMUL R29, R15, R37.reuse ;  /* 0x000000250f1d7220 */ /* 0x080fe20000400000 */
[----:B------:R-:W-:Y:S01]  /*1ec0*/  FMUL R32, R14, R37 ;  /* 0x000000250e207220 */ /* 0x000fe20000400000 */
[-C--:B------:R-:W-:Y:S01]  /*1ed0*/  FFMA R71, R12, R36.reuse, -R71 ;  /* 0x000000240c477223 */ /* 0x080fe20000000847 */
[----:B------:R-:W-:Y:S01]  /*1ee0*/  FFMA R72, R13, R36, R72 ;  /* 0x000000240d487223 */ /* 0x000fe20000000048 */
[-C--:B------:R-:W-:Y:S01]  /*1ef0*/  FFMA R35, R18, R20.reuse, -R35 ;  /* 0x0000001412237223 */ /* 0x080fe20000000823 */
[----:B------:R-:W4:Y:S01]  /*1f00*/  LDG.E.64 R12, desc[UR36][R90.64+0x8] ;  /* 0x000008245a0c7981 */ /* 0x000f22000c1e1b00 */
[----:B------:R-:W-:Y:S01]  /*1f10*/  FFMA R20, R19, R20, R30 ;  /* 0x0000001413147223 */ /* 0x000fe2000000001e */
[C---:B------:R-:W-:Y:S01]  /*1f20*/  FFMA R34, R15.reuse, R28, R34 ;  /* 0x0000001c0f227223 */ /* 0x040fe20000000022 */
[-C--:B------:R-:W-:Y:S01]  /*1f30*/  FFMA R30, R14, R36.reuse, -R29 ;  /* 0x000000240e1e7223 */ /* 0x080fe2000000081d */
[----:B------:R-:W-:-:S02]  /*1f40*/  FFMA R32, R15, R36, R32 ;  /* 0x000000240f207223 */ /* 0x000fc40000000020 */
[----:B------:R-:W5:Y:S01]  /*1f50*/  LDG.E.64 R14, desc[UR36][R90.64+0x28] ;  /* 0x000028245a0e7981 */ /* 0x000f62000c1e1b00 */
[C---:B------:R-:W-:Y:S01]  /*1f60*/  FFMA R23, R18.reuse, R28, -R23 ;  /* 0x0000001c12177223 */ /* 0x040fe20000000817 */
[CC--:B------:R-:W-:Y:S01]  /*1f70*/  FMUL R77, R19.reuse, R37.reuse ;  /* 0x00000025134d7220 */ /* 0x0c0fe20000400000 */
[C---:B------:R-:W-:Y:S01]  /*1f80*/  FMUL R82, R18.reuse, R37 ;  /* 0x0000002512527220 */ /* 0x040fe20000400000 */
[----:B------:R-:W5:Y:S02]  /*1f90*/  LDG.E.64 R28, desc[UR36][R90.64+0x30] ;  /* 0x000030245a1c7981 */ /* 0x000f64000c1e1b00 */
[-C--:B------:R-:W-:Y:S01]  /*1fa0*/  FFMA R77, R18, R36.reuse, -R77 ;  /* 0x00000024124d7223 */ /* 0x080fe2000000084d */
[----:B------:R-:W-:Y:S02]  /*1fb0*/  FFMA R82, R19, R36, R82 ;  /* 0x0000002413527223 */ /* 0x000fe40000000052 */
[----:B------:R-:W5:Y:S01]  /*1fc0*/  LDG.E.64 R18, desc[UR36][R90.64+0x10] ;  /* 0x000010245a127981 */ /* 0x000f62000c1e1b00 */
[----:B------:R-:W-:Y:S01]  /*1fd0*/  FADD R74, R74, R35 ;  /* 0x000000234a4a7221 */ /* 0x000fe20000000000 */
[----:B------:R-:W-:-:S02]  /*1fe0*/  FADD R55, R55, R34 ;  /* 0x0000002237377221 */ /* 0x000fc40000000000 */
[----:B------:R-:W5:Y:S04]  /*1ff0*/  LDG.E.64 R34, desc[UR36][R90.64+0x18] ;  /* 0x000018245a227981 */ /* 0x000f68000c1e1b00 */
[----:B------:R-:W5:Y:S01]  /*2000*/  LDG.E.64 R36, desc[UR36][R90.64+0x38] ;  /* 0x000038245a247981 */ /* 0x000f62000c1e1b00 */
[----:B------:R-:W-:Y:S01]  /*2010*/  FADD R52, R52, R79 ;  /* 0x0000004f34347221 */ /* 0x000fe20000000000 */
        /* <DEDUP_REMOVED lines=21> */
[C---:B--2---:R-:W-:Y:S01]  /*2170*/  FMUL R0, R10.reuse, R6 ;  /* 0x000000060a007220 */ /* 0x044fe20000400000 */
[-C--:B------:R-:W-:Y:S01]  /*2180*/  FMUL R5, R10, R7.reuse ;  /* 0x000000070a057220 */ /* 0x080fe20000400000 */
[-C--:B------:R-:W-:Y:S01]  /*2190*/  FMUL R48, R52, R7.reuse ;  /* 0x0000000734307220 */ /* 0x080fe20000400000 */
[C---:B---3--:R-:W-:Y:S01]  /*21a0*/  FMUL R58, R43.reuse, R8 ;  /* 0x000000082b3a7220 */ /* 0x048fe20000400000 */
[----:B------:R-:W-:Y:S01]  /*21b0*/  FFMA R0, R4, R7, R0 ;  /* 0x0000000704007223 */ /* 0x000fe20000000000 */
[-C--:B------:R-:W-:Y:S01]  /*21c0*/  FMUL R41, R43, R9.reuse ;  /* 0x000000092b297220 */ /* 0x080fe20000400000 */
[-C--:B------:R-:W-:Y:S01]  /*21d0*/  FMUL R60, R54, R9.reuse ;  /* 0x00000009363c7220 */ /* 0x080fe20000400000 */
[-C--:B------:R-:W-:Y:S01]  /*21e0*/  FFMA R5, R4, R6.reuse, -R5 ;  /* 0x0000000604057223 */ /* 0x080fe20000000805 */
[----:B------:R-:W-:Y:S01]  /*21f0*/  FFMA R59, R51, R6, -R48 ;  /* 0x00000006333b7223 */ /* 0x000fe20000000830 */
[C---:B------:R-:W-:Y:S01]  /*2200*/  FFMA R57, R42.reuse, R9, R58 ;  /* 0x000000092a397223 */ /* 0x040fe2000000003a */
[----:B------:R-:W-:Y:S01]  /*2210*/  FADD R0, RZ, R0 ;  /* 0x00000000ff007221 */ /* 0x000fe20000000000 */
[-C--:B------:R-:W-:Y:S01]  /*2220*/  FFMA R48, R42, R8.reuse, -R41 ;  /* 0x000000082a307223 */ /* 0x080fe20000000829 */
[----:B------:R-:W-:Y:S01]  /*2230*/  FADD R5, RZ, R5 ;  /* 0x00000005ff057221 */ /* 0x000fe20000000000 */
[----:B------:R-:W-:Y:S01]  /*2240*/  FFMA R58, R53, R8, -R60 ;  /* 0x00000008353a7223 */ /* 0x000fe2000000083c */
[----:B------:R-:W-:Y:S01]  /*2250*/  FADD R59, RZ, R59 ;  /* 0x0000003bff3b7221 */ /* 0x000fe20000000000 */
[----:B------:R-:W-:Y:S01]  /*2260*/  FADD R60, R0, R57 ;  /* 0x00000039003c7221 */ /* 0x000fe20000000000 */
[----:B------:R-:W-:Y:S01]  /*2270*/  FMUL R0, R52, R6 ;  /* 0x0000000634007220 */ /* 0x000fe20000400000 */
[----:B------:R-:W-:Y:S01]  /*2280*/  FADD R41, R5, R48 ;  /* 0x0000003005297221 */ /* 0x000fe20000000000 */
[----:B------:R-:W-:Y:S01]  /*2290*/  FADD R48, R59, R58 ;  /* 0x0000003a3b307221 */ /* 0x000fe20000000000 */
[----:B------:R-:W-:Y:S01]  /*22a0*/  FMUL R58, R54, R8 ;  /* 0x00000008363a7220 */ /* 0x000fe20000400000 */
[C---:B----4-:R-:W-:Y:S01]  /*22b0*/  FMUL R5, R10.reuse, R13 ;  /* 0x0000000d0a057220 */ /* 0x050fe20000400000 */
[----:B------:R-:W-:Y:S01]  /*22c0*/  FFMA R0, R51, R7, R0 ;  /* 0x0000000733007223 */ /* 0x000fe20000000000 */
[-C--:B------:R-:W-:Y:S01]  /*22d0*/  FMUL R57, R10, R12.reuse ;  /* 0x0000000c0a397220 */ /* 0x080fe20000400000 */
[----:B------:R-:W-:Y:S01]  /*22e0*/  FFMA R58, R53, R9, R58 ;  /* 0x00000009353a7223 */ /* 0x000fe2000000003a */
[----:B-----5:R-:W-:Y:S01]  /*22f0*/  FMUL R59, R43, R15 ;  /* 0x0000000f2b3b7220 */ /* 0x020fe20000400000 */
[C---:B------:R-:W-:Y:S01]  /*2300*/  FFMA R5, R4.reuse, R12, -R5 ;  /* 0x0000000c04057223 */ /* 0x040fe20000000805 */
[----:B------:R-:W-:Y:S01]  /*2310*/  FADD R61, RZ, R0 ;  /* 0x00000000ff3d7221 */ /* 0x000fe20000000000 */
[-C--:B------:R-:W-:Y:S01]  /*2320*/  FFMA R57, R4, R13.reuse, R57 ;  /* 0x0000000d04397223 */ /* 0x080fe20000000039 */
[-C--:B------:R-:W-:Y:S01]  /*2330*/  FFMA R0, R42, R14.reuse, -R59 ;  /* 0x0000000e2a007223 */ /* 0x080fe2000000083b */
[----:B------:R-:W-:Y:S01]  /*2340*/  FADD R5, RZ, R5 ;  /* 0x00000005ff057221 */ /* 0x000fe20000000000 */
[----:B------:R-:W-:Y:S01]  /*2350*/  FADD R61, R61, R58 ;  /* 0x0000003a3d3d7221 */ /* 0x000fe20000000000 */
[----:B------:R-:W-:Y:S01]  /*2360*/  FMUL R59, R43, R14 ;  /* 0x0000000e2b3b7220 */ /* 0x000fe20000400000 */
[----:B------:R-:W-:Y:S01]  /*2370*/  FMUL R58, R52, R13 ;  /* 0x0000000d343a7220 */ /* 0x000fe20000400000 */
[----:B------:R-:W-:Y:S01]  /*2380*/  FADD R63, R5, R0 ;  /* 0x00000000053f7221 */ /* 0x000fe20000000000 */
[----:B------:R-:W-:Y:S01]  /*2390*/  FADD R57, RZ, R57 ;  /* 0x00000039ff397221 */ /* 0x000fe20000000000 */
[-C--:B------:R-:W-:Y:S01]  /*23a0*/  FFMA R0, R42, R15.reuse, R59 ;  /* 0x0000000f2a007223 */ /* 0x080fe2000000003b */
[----:B------:R-:W-:Y:S01]  /*23b0*/  FMUL R62, R54, R15 ;  /* 0x0000000f363e7220 */ /* 0x000fe20000400000 */
[----:B------:R-:W-:-:S02]  /*23c0*/  FFMA R58, R51, R12, -R58 ;  /* 0x0000000c333a7223 */ /* 0x000fc4000000083a */
[----:B------:R-:W-:Y:S01]  /*23d0*/  FADD R57, R57, R0 ;  /* 0x0000000039397221 */ /* 0x000fe20000000000 */
[----:B------:R-:W-:Y:S01]  /*23e0*/  FFMA R59, R53, R14, -R62 ;  /* 0x0000000e353b7223 */ /* 0x000fe2000000083e */
[----:B------:R-:W-:Y:S01]  /*23f0*/  FADD R58, RZ, R58 ;  /* 0x0000003aff3a7221 */ /* 0x000fe20000000000 */
[----:B------:R-:W-:-:S03]  /*2400*/  FMUL R0, R52, R12 ;  /* 0x0000000c34007220 */ /* 0x000fc60000400000 */
[----:B------:R-:W-:Y:S01]  /*2410*/  FADD R59, R58, R59 ;  /* 0x0000003b3a3b7221 */ /* 0x000fe20000000000 */
[----:B------:R-:W-:Y:S01]  /*2420*/  FFMA R58, R51, R13, R0 ;  /* 0x0000000d333a7223 */ /* 0x000fe20000000000 */
[----:B------:R-:W-:Y:S01]  /*2430*/  FMUL R0, R54, R14 ;  /* 0x0000000e36007220 */ /* 0x000fe20000400000 */
[----:B------:R-:W-:-:S03]  /*2440*/  FMUL R65, R43, R29 ;  /* 0x0000001d2b417220 */ /* 0x000fc60000400000 */
[C---:B------:R-:W-:Y:S01]  /*2450*/  FFMA R67, R53.reuse, R15, R0 ;  /* 0x0000000f35437223 */ /* 0x040fe20000000000 */
[----:B------:R-:W-:Y:S01]  /*2460*/  FFMA R0, R42, R28, -R65 ;  /* 0x0000001c2a007223 */ /* 0x000fe20000000841 */
[----:B------:R-:W-:Y:S01]  /*2470*/  FMUL R65, R10, R18 ;  /* 0x000000120a417220 */ /* 0x000fe20000400000 */
[----:B------:R-:W-:Y:S01]  /*2480*/  FADD R58, RZ, R58 ;  /* 0x0000003aff3a7221 */ /* 0x000fe20000000000 */
[----:B------:R-:W-:Y:S02]  /*2490*/  FMUL R62, R54, R29 ;  /* 0x0000001d363e7220 */ /* 0x000fe40000400000 */
[-C--:B------:R-:W-:Y:S01]  /*24a0*/  FFMA R65, R4, R19.reuse, R65 ;  /* 0x0000001304417223 */ /* 0x080fe20000000041 */
[----:B------:R-:W-:Y:S01]  /*24b0*/  FADD R58, R58, R67 ;  /* 0x000000433a3a7221 */ /* 0x000fe20000000000 */
[-C--:B------:R-:W-:Y:S01]  /*24c0*/  FFMA R71, R53, R28.reuse, -R62 ;  /* 0x0000001c35477223 */ /* 0x080fe2000000083e */
[C---:B------:R-:W-:Y:S01]  /*24d0*/  FMUL R67, R43.reuse, R28 ;  /* 0x0000001c2b437220 */ /* 0x040fe20000400000 */
[----:B------:R-:W-:Y:S01]  /*24e0*/  FADD R62, RZ, R65 ;  /* 0x00000041ff3e7221 */ /* 0x000fe20000000000 */
[C---:B------:R-:W-:Y:S01]  /*24f0*/  FMUL R5, R10.reuse, R19 ;  /* 0x000000130a057220 */ /* 0x040fe20000400000 */
[C---:B------:R-:W-:Y:S01]  /*2500*/  FMUL R65, R10.reuse, R35 ;  /* 0x000000230a417220 */ /* 0x040fe20000400000 */
[----:B------:R-:W-:Y:S01]  /*2510*/  FMUL R10, R10, R34 ;  /* 0x000000220a0a7220 */ /* 0x000fe20000400000 */
[----:B------:R-:W-:Y:S01]  /*2520*/  FFMA R67, R42, R29, R67 ;  /* 0x0000001d2a437223 */ /* 0x000fe20000000043 */
[C---:B------:R-:W-:Y:S01]  /*2530*/  FFMA R5, R4.reuse, R18, -R5 ;  /* 0x0000001204057223 */ /* 0x040fe20000000805 */
[C---:B------:R-:W-:Y:S01]  /*2540*/  FFMA R65, R4.reuse, R34, -R65 ;  /* 0x0000002204417223 */ /* 0x040fe20000000841 */
[----:B------:R-:W-:Y:S01]  /*2550*/  FFMA R10, R4, R35, R10 ;  /* 0x00000023040a7223 */ /* 0x000fe2000000000a */
[C---:B------:R-:W-:Y:S01]  /*2560*/  FMUL R4, R43.reuse, R36 ;  /* 0x000000242b047220 */ /* 0x040fe20000400000 */
[----:B------:R-:W-:Y:S01]  /*2570*/  FADD R62, R62, R67 ;  /* 0x000000433e3e7221 */ /* 0x000fe20000000000 */
[----:B------:R-:W-:-:S02]  /*2580*/  FMUL R67, R43, R37 ;  /* 0x000000252b437220 */ /* 0x000fc40000400000 */
[----:B------:R-:W-:Y:S01]  /*2590*/  FFMA R43, R42, R37, R4 ;  /* 0x000000252a2b7223 */ /* 0x000fe20000000004 */
[----:B------:R-:W-:Y:S01]  /*25a0*/  FMUL R4, R52, R18 ;  /* 0x0000001234047220 */ /* 0x000fe20000400000 */
[----:B------:R-:W-:Y:S01]  /*25b0*/  FFMA R66, R42, R36, -R67 ;  /* 0x000000242a427223 */ /* 0x000fe20000000843 */
[----:B------:R-:W-:Y:S01]  /*25c0*/  FADD R5, RZ, R5 ;  /* 0x00000005ff057221 */ /* 0x000fe20000000000 */
[----:B------:R-:W-:Y:S01]  /*25d0*/  FMUL R42, R54, R28 ;  /* 0x0000001c362a7220 */ /* 0x000fe20000400000 */
[----:B------:R-:W-:Y:S01]  /*25e0*/  FFMA R4, R51, R19, R4 ;  /* 0x0000001333047223 */ /* 0x000fe20000000004 */
[C---:B------:R-:W-:Y:S01]  /*25f0*/  FMUL R64, R52.reuse, R34 ;  /* 0x0000002234407220 */ /* 0x040fe20000400000 */
[----:B------:R-:W-:Y:S01]  /*2600*/  FADD R5, R5, R0 ;  /* 0x0000000005057221 */ /* 0x000fe20000000000 */
[----:B------:R-:W-:Y:S01]  /*2610*/  FFMA R67, R53, R29, R42 ;  /* 0x0000001d35437223 */ /* 0x000fe2000000002a */
[C---:B------:R-:W-:Y:S01]  /*2620*/  FMUL R0, R52.reuse, R19 ;  /* 0x0000001334007220 */ /* 0x040fe20000400000 */
[----:B------:R-:W-:Y:S01]  /*2630*/  FMUL R42, R52, R35 ;  /* 0x00000023342a7220 */ /* 0x000fe20000400000 */
[----:B------:R-:W-:Y:S01]  /*2640*/  FADD R4, RZ, R4 ;  /* 0x00000004ff047221 */ /* 0x000fe20000000000 */
[C---:B------:R-:W-:Y:S01]  /*2650*/  FMUL R52, R54.reuse, R37 ;  /* 0x0000002536347220 */ /* 0x040fe20000400000 */
[----:B------:R-:W-:Y:S01]  /*2660*/  FMUL R54, R54, R36 ;  /* 0x0000002436367220 */ /* 0x000fe20000400000 */
[C---:B------:R-:W-:Y:S01]  /*2670*/  FFMA R0, R51.reuse, R18, -R0 ;  /* 0x0000001233007223 */ /* 0x040fe20000000800 */
[----:B------:R-:W-:Y:S01]  /*2680*/  FADD R4, R4, R67 ;  /* 0x0000004304047221 */ /* 0x000fe20000000000 */
[C---:B------:R-:W-:Y:S01]  /*2690*/  FFMA R42, R51.reuse, R34, -R42 ;  /* 0x00000022332a7223 */ /* 0x040fe2000000082a */
[----:B------:R-:W-:Y:S01]  /*26a0*/  FFMA R64, R51, R35, R64 ;  /* 0x0000002333407223 */ /* 0x000fe20000000040 */
[C---:B------:R-:W-:Y:S01]  /*26b0*/  FFMA R51, R53.reuse, R36, -R52 ;  /* 0x0000002435337223 */ /* 0x040fe20000000834 */
[----:B------:R-:W-:Y:S01]  /*26c0*/  FFMA R67, R53, R37, R54 ;  /* 0x0000002535437223 */ /* 0x000fe20000000036 */
[----:B------:R-:W-:Y:S01]  /*26d0*/  FMUL R53, R55, R7 ;  /* 0x0000000737357220 */ /* 0x000fe20000400000 */
[----:B------:R-:W-:-:S03]  /*26e0*/  FMUL R52, R21, R9 ;  /* 0x0000000915347220 */ /* 0x000fc60000400000 */
[----:B------:R-:W-:Y:S01]  /*26f0*/  FFMA R53, R56, R6, -R53 ;  /* 0x0000000638357223 */ /* 0x000fe20000000835 */
[----:B------:R-:W-:Y:S01]  /*2700*/  FADD R65, RZ, R65 ;  /* 0x00000041ff417221 */ /* 0x000fe20000000000 */
[----:B------:R-:W-:Y:S01]  /*2710*/  FFMA R52, R33, R8, -R52 ;  /* 0x0000000821347223 */ /* 0x000fe20000000834 */
[----:B------:R-:W-:Y:S01]  /*2720*/  FADD R10, RZ, R10 ;  /* 0x0000000aff0a7221 */ /* 0x000fe20000000000 */
[----:B------:R-:W-:Y:S01]  /*2730*/  FADD R53, RZ, R53 ;  /* 0x00000035ff357221 */ /* 0x000fe20000000000 */
[----:B------:R-:W-:-:S03]  /*2740*/  FADD R54, R65, R66 ;  /* 0x0000004241367221 */ /* 0x000fc60000000000 */
[----:B------:R-:W-:Y:S01]  /*2750*/  FADD R66, R53, R52 ;  /* 0x0000003435427221 */ /* 0x000fe20000000000 */
[----:B------:R-:W-:Y:S01]  /*2760*/  FADD R53, R10, R43 ;  /* 0x0000002b0a357221 */ /* 0x000fe20000000000 */
[----:B------:R-:W-:Y:S01]  /*2770*/  FMUL R43, R55, R6 ;  /* 0x00000006372b7220 */ /* 0x000fe20000400000 */
[----:B------:R-:W-:-:S03]  /*2780*/  FMUL R10, R21, R8 ;  /* 0x00000008150a7220 */ /* 0x000fc60000400000 */
[----:B------:R-:W-:Y:S01]  /*2790*/  FFMA R43, R56, R7, R43 ;  /* 0x00000007382b7223 */ /* 0x000fe2000000002b */
[----:B------:R-:W-:-:S03]  /*27a0*/  FFMA R52, R33, R9, R10 ;  /* 0x0000000921347223 */ /* 0x000fc6000000000a */
[----:B------:R-:W-:Y:S01]  /*27b0*/  FADD R43, RZ, R43 ;  /* 0x0000002bff2b7221 */ /* 0x000fe20000000000 */
[----:B------:R-:W-:-:S03]  /*27c0*/  FADD R10, RZ, R42 ;  /* 0x0000002aff0a7221 */ /* 0x000fc60000000000 */
[----:B------:R-:W-:Y:S01]  /*27d0*/  FADD R65, R43, R52 ;  /* 0x000000342b417221 */ /* 0x000fe20000000000 */
[----:B------:R-:W-:Y:S01]  /*27e0*/  FMUL R43, R55, R13 ;  /* 0x0000000d372b7220 */ /* 0x000fe20000400000 */
[----:B------:R-:W-:Y:S01]  /*27f0*/  FMUL R42, R21, R15 ;  /* 0x0000000f152a7220 */ /* 0x000fe20000400000 */
[----:B------:R-:W-:Y:S02]  /*2800*/  FADD R10, R10, R51 ;  /* 0x000000330a0a7221 */ /* 0x000fe40000000000 */
[----:B------:R-:W-:Y:S01]  /*2810*/  FFMA R43, R56, R12, -R43 ;  /* 0x0000000c382b7223 */ /* 0x000fe2000000082b */
[----:B------:R-:W-:-:S03]  /*2820*/  FFMA R51, R33, R14, -R42 ;  /* 0x0000000e21337223 */ /* 0x000fc6000000082a */
[----:B------:R-:W-:Y:S01]  /*2830*/  FADD R42, RZ, R43 ;  /* 0x0000002bff2a7221 */ /* 0x000fe20000000000 */
[----:B------:R-:W-:Y:S01]  /*2840*/  FMUL R43, R55, R12 ;  /* 0x0000000c372b7220 */ /* 0x000fe20000400000 */
[----:B------:R-:W-:-:S03]  /*2850*/  FMUL R52, R21, R14 ;  /* 0x0000000e15347220 */ /* 0x000fc60000400000 */
[----:B------:R-:W-:Y:S01]  /*2860*/  FFMA R43, R56, R13, R43 ;  /* 0x0000000d382b7223 */ /* 0x000fe2000000002b */
[----:B------:R-:W-:Y:S01]  /*2870*/  FADD R42, R42, R51 ;  /* 0x000000332a2a7221 */ /* 0x000fe20000000000 */
[----:B------:R-:W-:Y:S01]  /*2880*/  FFMA R52, R33, R15, R52 ;  /* 0x0000000f21347223 */ /* 0x000fe20000000034 */
[----:B------:R-:W-:Y:S01]  /*2890*/  FMUL R51, R55, R19 ;  /* 0x0000001337337220 */ /* 0x000fe20000400000 */
[----:B------:R-:W-:Y:S01]  /*28a0*/  FADD R43, RZ, R43 ;  /* 0x0000002bff2b7221 */ /* 0x000fe20000000000 */
[----:B------:R-:W-:Y:S02]  /*28b0*/  FADD R0, RZ, R0 ;  /* 0x00000000ff007221 */ /* 0x000fe40000000000 */
[----:B------:R-:W-:Y:S01]  /*28c0*/  FFMA R51, R56, R18, -R51 ;  /* 0x0000001238337223 */ /* 0x000fe20000000833 */
[----:B------:R-:W-:Y:S01]  /*28d0*/  FADD R43, R43, R52 ;  /* 0x000000342b2b7221 */ /* 0x000fe20000000000 */
[----:B------:R-:W-:Y:S01]  /*28e0*/  FMUL R52, R21, R29 ;  /* 0x0000001d15347220 */ /* 0x000fe20000400000 */
[----:B------:R-:W-:Y:S01]  /*28f0*/  FADD R0, R0, R71 ;  /* 0x0000004700007221 */ /* 0x000fe20000000000 */
[----:B------:R-:W-:-:S02]  /*2900*/  FADD R51, RZ, R51 ;  /* 0x00000033ff337221 */ /* 0x000fc40000000000 */
[----:B------:R-:W-:Y:S01]  /*2910*/  FFMA R52, R33, R28, -R52 ;  /* 0x0000001c21347223 */ /* 0x000fe20000000834 */
[----:B------:R-:W-:-:S03]  /*2920*/  FMUL R71, R55, R18 ;  /* 0x0000001237477220 */ /* 0x000fc60000400000 */
[----:B------:R-:W-:Y:S01]  /*2930*/  FADD R51, R51, R52 ;  /* 0x0000003433337221 */ /* 0x000fe20000000000 */
[----:B------:R-:W-:Y:S01]  /*2940*/  FMUL R52, R21, R28 ;  /* 0x0000001c15347220 */ /* 0x000fe20000400000 */
[----:B------:R-:W-:-:S03]  /*2950*/  FFMA R71, R56, R19, R71 ;  /* 0x0000001338477223 */ /* 0x000fc60000000047 */
[----:B------:R-:W-:Y:S01]  /*2960*/  FFMA R73, R33, R29, R52 ;  /* 0x0000001d21497223 */ /* 0x000fe20000000034 */
[----:B------:R-:W-:Y:S01]  /*2970*/  FADD R52, RZ, R71 ;  /* 0x00000047ff347221 */ /* 0x000fe20000000000 */
[C---:B------:R-:W-:Y:S01]  /*2980*/  FMUL R71, R55.reuse, R35 ;  /* 0x0000002337477220 */ /* 0x040fe20000400000 */
[----:B------:R-:W-:-:S03]  /*2990*/  FMUL R70, R55, R34 ;  /* 0x0000002237467220 */ /* 0x000fc60000400000 */
[C---:B------:R-:W-:Y:S01]  /*29a0*/  FFMA R55, R56.reuse, R34, -R71 ;  /* 0x0000002238377223 */ /* 0x040fe20000000847 */
[----:B------:R-:W-:Y:S01]  /*29b0*/  FFMA R56, R56, R35, R70 ;  /* 0x0000002338387223 */ /* 0x000fe20000000046 */
[C---:B------:R-:W-:Y:S01]  /*29c0*/  FMUL R70, R21.reuse, R37 ;  /* 0x0000002515467220 */ /* 0x040fe20000400000 */
[----:B------:R-:W-:Y:S01]  /*29d0*/  FMUL R71, R32, R7 ;  /* 0x0000000720477220 */ /* 0x000fe20000400000 */
[-C--:B------:R-:W-:Y:S02]  /*29e0*/  FMUL R72, R21, R36.reuse ;  /* 0x0000002415487220 */ /* 0x080fe40000400000 */
[----:B------:R-:W-:Y:S01]  /*29f0*/  FFMA R21, R33, R36, -R70 ;  /* 0x0000002421157223 */ /* 0x000fe20000000846 */
[-C--:B------:R-:W-:Y:S01]  /*2a00*/  FFMA R71, R30, R6.reuse, -R71 ;  /* 0x000000061e477223 */ /* 0x080fe20000000847 */
[----:B------:R-:W-:Y:S01]  /*2a10*/  FMUL R70, R32, R6 ;  /* 0x0000000620467220 */ /* 0x000fe20000400000 */
[----:B------:R-:W-:-:S03]  /*2a20*/  FMUL R6, R39, R15 ;  /* 0x0000000f27067220 */ /* 0x000fc60000400000 */
[----:B------:R-:W-:Y:S01]  /*2a30*/  FFMA R70, R30, R7, R70 ;  /* 0x000000071e467223 */ /* 0x000fe20000000046 */
[-C--:B------:R-:W-:Y:S01]  /*2a40*/  FFMA R75, R31, R14.reuse, -R6 ;  /* 0x0000000e1f4b7223 */ /* 0x080fe20000000806 */
[----:B------:R-:W-:Y:S01]  /*2a50*/  FMUL R14, R39, R14 ;  /* 0x0000000e270e7220 */ /* 0x000fe20000400000 */
[----:B------:R-:W-:-:S03]  /*2a60*/  FMUL R7, R32, R19 ;  /* 0x0000001320077220 */ /* 0x000fc60000400000 */
[----:B------:R-:W-:Y:S01]  /*2a70*/  FFMA R15, R31, R15, R14 ;  /* 0x0000000f1f0f7223 */ /* 0x000fe2000000000e */
[-C--:B------:R-:W-:Y:S01]  /*2a80*/  FFMA R14, R30, R18.reuse, -R7 ;  /* 0x000000121e0e7223 */ /* 0x080fe20000000807 */
[----:B------:R-:W-:Y:S01]  /*2a90*/  FMUL R18, R32, R18 ;  /* 0x0000001220127220 */ /* 0x000fe20000400000 */
[----:B------:R-:W-:Y:S01]  /*2aa0*/  FFMA R33, R33, R37, R72 ;  /* 0x0000002521217223 */ /* 0x000fe20000000048 */
[C---:B------:R-:W-:Y:S02]  /*2ab0*/  FMUL R72, R39.reuse, R9 ;  /* 0x0000000927487220 */ /* 0x040fe40000400000 */
[----:B------:R-:W-:Y:S01]  /*2ac0*/  FFMA R19, R30, R19, R18 ;  /* 0x000000131e137223 */ /* 0x000fe20000000012 */
[----:B------:R-:W-:Y:S01]  /*2ad0*/  FMUL R18, R39, R29 ;  /* 0x0000001d27127220 */ /* 0x000fe20000400000 */
[-C--:B------:R-:W-:Y:S01]  /*2ae0*/  FFMA R72, R31, R8.reuse, -R72 ;  /* 0x000000081f487223 */ /* 0x080fe20000000848 */
[----:B------:R-:W-:Y:S01]  /*2af0*/  FMUL R8, R39, R8 ;  /* 0x0000000827087220 */ /* 0x000fe20000400000 */
[----:B------:R-:W-:Y:S01]  /*2b00*/  FMUL R7, R32, R35 ;  /* 0x0000002320077220 */ /* 0x000fe20000400000 */
[-C--:B------:R-:W-:Y:S01]  /*2b10*/  FFMA R18, R31, R28.reuse, -R18 ;  /* 0x0000001c1f127223 */ /* 0x080fe20000000812 */
[C---:B------:R-:W-:Y:S01]  /*2b20*/  FMUL R28, R39.reuse, R28 ;  /* 0x0000001c271c7220 */ /* 0x040fe20000400000 */
[----:B------:R-:W-:Y:S01]  /*2b30*/  FMUL R6, R39, R37 ;  /* 0x0000002527067220 */ /* 0x000fe20000400000 */
[----:B------:R-:W-:Y:S01]  /*2b40*/  FADD R52, R52, R73 ;  /* 0x0000004934347221 */ /* 0x000fe20000000000 */
[C---:B------:R-:W-:Y:S01]  /*2b50*/  FFMA R73, R31.reuse, R9, R8 ;  /* 0x000000091f497223 */ /* 0x040fe20000000008 */
[----:B------:R-:W-:Y:S01]  /*2b60*/  FFMA R29, R31, R29, R28 ;  /* 0x0000001d1f1d7223 */ /* 0x000fe2000000001c */
[----:B------:R-:W-:Y:S01]  /*2b70*/  FMUL R8, R39, R36 ;  /* 0x0000002427087220 */ /* 0x000fe20000400000 */
[----:B------:R-:W-:Y:S01]  /*2b80*/  FFMA R28, R30, R34, -R7 ;  /* 0x000000221e1c7223 */ /* 0x000fe20000000807 */
[----:B------:R-:W-:-:S02]  /*2b90*/  FFMA R36, R31, R36, -R6 ;  /* 0x000000241f247223 */ /* 0x000fc40000000806 */
[----:B------:R-:W2:Y:S01]  /*2ba0*/  LDG.E.64 R6, desc[UR36][R90.64+0x40] ;  /* 0x000040245a067981 */ /* 0x000ea2000c1e1b00 */
[----:B------:R-:W-:-:S03]  /*2bb0*/  FFMA R31, R31, R37, R8 ;  /* 0x000000251f1f7223 */ /* 0x000fc60000000008 */
[----:B------:R-:W3:Y:S01]  /*2bc0*/  LDG.E.64 R8, desc[UR36][R90.64+0x48] ;  /* 0x000048245a087981 */ /* 0x000ee2000c1e1b00 */
[----:B------:R-:W-:Y:S01]  /*2bd0*/  FADD R71, RZ, R71 ;  /* 0x00000047ff477221 */ /* 0x000fe20000000000 */
[----:B------:R-:W-:-:S03]  /*2be0*/  FMUL R76, R32, R12 ;  /* 0x0000000c204c7220 */ /* 0x000fc60000400000 */
[----:B------:R-:W-:Y:S01]  /*2bf0*/  FADD R72, R71, R72 ;  /* 0x0000004847487221 */ /* 0x000fe20000000000 */
[-C--:B------:R-:W-:Y:S01]  /*2c00*/  FMUL R71, R32, R13.reuse ;  /* 0x0000000d20477220 */ /* 0x080fe20000400000 */
[----:B------:R-:W-:-:S03]  /*2c10*/  FFMA R76, R30, R13, R76 ;  /* 0x0000000d1e4c7223 */ /* 0x000fc6000000004c */
[----:B------:R-:W-:Y:S02]  /*2c20*/  FFMA R71, R30, R12, -R71 ;  /* 0x0000000c1e477223 */ /* 0x000fe40000000847 */
[----:B------:R-:W4:Y:S01]  /*2c30*/  LDG.E.64 R12, desc[UR36][R90.64+0x50] ;  /* 0x000050245a0c7981 */ /* 0x000f22000c1e1b00 */
[----:B------:R-:W-:Y:S01]  /*2c40*/  FMUL R32, R32, R34 ;  /* 0x0000002220207220 */ /* 0x000fe20000400000 */
[----:B------:R-:W-:-:S03]  /*2c50*/  FADD R47, R47, R86 ;  /* 0x000000562f2f7221 */ /* 0x000fc60000000000 */
[----:B------:R-:W-:Y:S01]  /*2c60*/  FFMA R30, R30, R35, R32 ;  /* 0x000000231e1e7223 */ /* 0x000fe20000000020 */
[----:B------:R-:W-:Y:S01]  /*2c70*/  FADD R35, RZ, R14 ;  /* 0x0000000eff237221 */ /* 0x000fe20000000000 */
[----:B------:R-:W-:Y:S01]  /*2c80*/  FADD R14, RZ, R19 ;  /* 0x00000013ff0e7221 */ /* 0x000fe20000000000 */
[----:B------:R-:W-:Y:S02]  /*2c90*/  FADD R32, RZ, R55 ;  /* 0x00000037ff207221 */ /* 0x000fe40000000000 */
[----:B------:R-:W-:Y:S01]  /*2ca0*/  FADD R18, R35, R18 ;  /* 0x0000001223127221 */ /* 0x000fe20000000000 */
[----:B------:R-:W-:Y:S01]  /*2cb0*/  FADD R19, R14, R29 ;  /* 0x0000001d0e137221 */ /* 0x000fe20000000000 */
[----:B------:R-:W-:Y:S01]  /*2cc0*/  FADD R35, RZ, R28 ;  /* 0x0000001cff237221 */ /* 0x000fe20000000000 */
[----:B------:R-:W-:Y:S01]  /*2cd0*/  FADD R30, RZ, R30 ;  /* 0x0000001eff1e7221 */ /* 0x000fe20000000000 */
[----:B------:R-:W-:Y:S01]  /*2ce0*/  FADD R21, R32, R21 ;  /* 0x0000001520157221 */ /* 0x000fe20000000000 */
[----:B------:R-:W-:Y:S01]  /*2cf0*/  FADD R32, RZ, R71 ;  /* 0x00000047ff207221 */ /* 0x000fe20000000000 */
[----:B------:R-:W-:Y:S01]  /*2d00*/  FADD R36, R35, R36 ;  /* 0x0000002423247221 */ /* 0x000fe20000000000 */
[----:B------:R-:W-:Y:S01]  /*2d10*/  FADD R31, R30, R31 ;  /* 0x0000001f1e1f7221 */ /* 0x000fe20000000000 */
[----:B------:R-:W-:-:S04]  /*2d20*/  FADD R70, RZ, R70 ;  /* 0x00000046ff467221 */ /* 0x000fc80000000000 */
[----:B------:R-:W-:Y:S01]  /*2d30*/  FADD R73, R70, R73 ;  /* 0x0000004946497221 */ /* 0x000fe20000000000 */
[----:B------:R-:W-:Y:S01]  /*2d40*/  FADD R75, R32, R75 ;  /* 0x0000004b204b7221 */ /* 0x000fe20000000000 */
[----:B------:R-:W-:-:S04]  /*2d50*/  FADD R76, RZ, R76 ;  /* 0x0000004cff4c7221 */ /* 0x000fc80000000000 */
[----:B------:R-:W-:Y:S01]  /*2d60*/  FADD R15, R76, R15 ;  /* 0x0000000f4c0f7221 */ /* 0x000fe20000000000 */
[-C--:B--2---:R-:W-:Y:S01]  /*2d70*/  FMUL R29, R47, R7.reuse ;  /* 0x000000072f1d7220 */ /* 0x084fe20000400000 */
[-C--:B------:R-:W-:Y:S01]  /*2d80*/  FMUL R14, R44, R7.reuse ;  /* 0x000000072c0e7220 */ /* 0x080fe20000400000 */
[-C--:B------:R-:W-:Y:S02]  /*2d90*/  FMUL R35, R24, R7.reuse ;  /* 0x0000000718237220 */ /* 0x080fe40000400000 */
[-C--:B------:R-:W-:Y:S01]  /*2da0*/  FFMA R28, R46, R6.reuse, -R29 ;  /* 0x000000062e1c7223 */ /* 0x080fe2000000081d */
[-C--:B------:R-:W-:Y:S01]  /*2db0*/  FMUL R29, R45, R7.reuse ;  /* 0x000000072d1d7220 */ /* 0x080fe20000400000 */
[-C--:B------:R-:W-:Y:S01]  /*2dc0*/  FMUL R39, R47, R6.reuse ;  /* 0x000000062f277220 */ /* 0x080fe20000400000 */
[-C--:B------:R-:W-:Y:S01]  /*2dd0*/  FMUL R30, R44, R6.reuse ;  /* 0x000000062c1e7220 */ /* 0x080fe20000400000 */
[-C--:B------:R-:W-:Y:S01]  /*2de0*/  FMUL R55, R24, R6.reuse ;  /* 0x0000000618377220 */ /* 0x080fe20000400000 */
[-C--:B------:R-:W-:Y:S01]  /*2df0*/  FMUL R71, R45, R6.reuse ;  /* 0x000000062d477220 */ /* 0x080fe20000400000 */
[CC--:B------:R-:W-:Y:S01]  /*2e00*/  FFMA R37, R11.reuse, R6.reuse, -R14 ;  /* 0x000000060b257223 */ /* 0x0c0fe2000000080e */
[-C--:B------:R-:W-:Y:S01]  /*2e10*/  FFMA R35, R22, R6.reuse, -R35 ;  /* 0x0000000616237223 */ /* 0x080fe20000000823 */
[----:B------:R-:W-:Y:S01]  /*2e20*/  FFMA R29, R38, R6, -R29 ;  /* 0x00000006261d7223 */ /* 0x000fe2000000081d */
[-C--:B------:R-:W-:Y:S01]  /*2e30*/  FFMA R39, R46, R7.reuse, R39 ;  /* 0x000000072e277223 */ /* 0x080fe20000000027 */
[-C--:B------:R-:W-:Y:S01]  /*2e40*/  FFMA R30, R11, R7.reuse, R30 ;  /* 0x000000070b1e7223 */ /* 0x080fe2000000001e */
[-C--:B------:R-:W-:Y:S01]  /*2e50*/  FFMA R14, R22, R7.reuse, R55 ;  /* 0x00000007160e7223 */ /* 0x080fe20000000037 */
[----:B------:R-:W-:Y:S01]  /*2e60*/  FFMA R6, R38, R7, R71 ;  /* 0x0000000726067223 */ /* 0x000fe20000000047 */
[----:B---3--:R-:W-:-:S02]  /*2e70*/  FMUL R7, R47, R9 ;  /* 0x000000092f077220 */ /* 0x008fc40000400000 */
[----:B------:R-:W-:Y:S01]  /*2e80*/  FADD R65, R65, R14 ;  /* 0x0000000e41417221 */ /* 0x000fe20000000000 */
[----:B------:R-:W-:Y:S01]  /*2e90*/  FADD R73, R73, R6 ;  /* 0x0000000649497221 */ /* 0x000fe20000000000 */
[-C--:B------:R-:W-:Y:S01]  /*2ea0*/  FFMA R14, R46, R8.reuse, -R7 ;  /* 0x000000082e0e7223 */ /* 0x080fe20000000807 */
[----:B------:R-:W-:Y:S01]  /*2eb0*/  FADD R41, R41, R28 ;  /* 0x0000001c29297221 */ /* 0x000fe20000000000 */
[----:B------:R-:W2:Y:S01]  /*2ec0*/  LDG.E.64 R6, desc[UR36][R90.64+0x58] ;  /* 0x000058245a067981 */ /* 0x000ea2000c1e1b00 */
[-C--:B------:R-:W-:Y:S01]  /*2ed0*/  FMUL R28, R47, R8.reuse ;  /* 0x000000082f1c7220 */ /* 0x080fe20000400000 */
[----:B------:R-:W-:Y:S01]  /*2ee0*/  FADD R63, R63, R14 ;  /* 0x0000000e3f3f7221 */ /* 0x000fe20000000000 */
[----:B------:R-:W-:Y:S01]  /*2ef0*/  FADD R66, R66, R35 ;  /* 0x0000002342427221 */ /* 0x000fe20000000000 */
[-C--:B------:R-:W-:Y:S01]  /*2f00*/  FMUL R14, R44, R9.reuse ;  /* 0x000000092c0e7220 */ /* 0x080fe20000400000 */
[-C--:B------:R-:W-:Y:S01]  /*2f10*/  FFMA R28, R46, R9.reuse, R28 ;  /* 0x000000092e1c7223 */ /* 0x080fe2000000001c */
[----:B------:R-:W-:Y:S01]  /*2f20*/  FADD R61, R61, R30 ;  /* 0x0000001e3d3d7221 */ /* 0x000fe20000000000 */
[----:B------:R-:W-:Y:S01]  /*2f30*/  FADD R72, R72, R29 ;  /* 0x0000001d48487221 */ /* 0x000fe20000000000 */
[-C--:B------:R-:W-:Y:S01]  /*2f40*/  FMUL R35, R45, R9.reuse ;  /* 0x000000092d237220 */ /* 0x080fe20000400000 */
[----:B------:R-:W-:Y:S01]  /*2f50*/  FADD R60, R60, R39 ;  /* 0x000000273c3c7221 */ /* 0x000fe20000000000 */
[----:B------:R-:W-:Y:S01]  /*2f60*/  FADD R48, R48, R37 ;  /* 0x0000002530307221 */ /* 0x000fe20000000000 */
[-C--:B------:R-:W-:Y:S01]  /*2f70*/  FMUL R29, R24, R9.reuse ;  /* 0x00000009181d7220 */ /* 0x080fe20000400000 */
[-C--:B------:R-:W-:Y:S01]  /*2f80*/  FMUL R30, R44, R8.reuse ;  /* 0x000000082c1e7220 */ /* 0x080fe20000400000 */
[----:B------:R-:W-:Y:S01]  /*2f90*/  FADD R57, R57, R28 ;  /* 0x0000001c39397221 */ /* 0x000fe20000000000 */
[-C--:B------:R-:W-:Y:S01]  /*2fa0*/  FMUL R37, R24, R8.reuse ;  /* 0x0000000818257220 */ /* 0x080fe20000400000 */
[-C--:B------:R-:W-:Y:S01]  /*2fb0*/  FMUL R39, R45, R8.reuse ;  /* 0x000000082d277220 */ /* 0x080fe20000400000 */
[CC--:B------:R-:W-:Y:S01]  /*2fc0*/  FFMA R28, R11.reuse, R8.reuse, -R14 ;  /* 0x000000080b1c7223 */ /* 0x0c0fe2000000080e */
[-C--:B------:R-:W-:Y:S01]  /*2fd0*/  FFMA R14, R38, R8.reuse, -R35 ;  /* 0x00000008260e7223 */ /* 0x080fe20000000823 */
[C---:B------:R-:W-:Y:S01]  /*2fe0*/  FFMA R29, R22.reuse, R8, -R29 ;  /* 0x00000008161d7223 */ /* 0x040fe2000000081d */
[-C--:B------:R-:W-:Y:S01]  /*2ff0*/  FFMA R35, R11, R9.reuse, R30 ;  /* 0x000000090b237223 */ /* 0x080fe2000000001e */
[-C--:B------:R-:W-:Y:S01]  /*3000*/  FFMA R8, R22, R9.reuse, R37 ;  /* 0x0000000916087223 */ /* 0x080fe20000000025 */
[----:B------:R-:W-:Y:S01]  /*3010*/  FFMA R30, R38, R9, R39 ;  /* 0x00000009261e7223 */ /* 0x000fe20000000027 */
[----:B------:R-:W-:Y:S01]  /*3020*/  FADD R59, R59, R28 ;  /* 0x0000001c3b3b7221 */ /* 0x000fe20000000000 */
[C---:B----4-:R-:W-:Y:S01]  /*3030*/  FMUL R9, R47.reuse, R13 ;  /* 0x0000000d2f097220 */ /* 0x050fe20000400000 */
[----:B------:R-:W-:Y:S01]  /*3040*/  FMUL R28, R47, R12 ;  /* 0x0000000c2f1c7220 */ /* 0x000fe20000400000 */
[----:B------:R-:W-:-:S02]  /*3050*/  FADD R43, R43, R8 ;  /* 0x000000082b2b7221 */ /* 0x000fc40000000000 */
[CC--:B------:R-:W-:Y:S01]  /*3060*/  FFMA R8, R46.reuse, R12.reuse, -R9 ;  /* 0x0000000c2e087223 */ /* 0x0c0fe20000000809 */
[-C--:B------:R-:W-:Y:S01]  /*3070*/  FFMA R9, R46, R13.reuse, R28 ;  /* 0x0000000d2e097223 */ /* 0x080fe2000000001c */
[----:B------:R-:W-:Y:S01]  /*3080*/  FADD R75, R75, R14 ;  /* 0x0000000e4b4b7221 */ /* 0x000fe20000000000 */
[----:B------:R-:W-:Y:S01]  /*3090*/  FADD R42, R42, R29 ;  /* 0x0000001d2a2a7221 */ /* 0x000fe20000000000 */
[-C--:B------:R-:W-:Y:S01]  /*30a0*/  FMUL R14, R44, R13.reuse ;  /* 0x0000000d2c0e7220 */ /* 0x080fe20000400000 */
[----:B------:R-:W-:Y:S01]  /*30b0*/  FADD R5, R5, R8 ;  /* 0x0000000805057221 */ /* 0x000fe20000000000 */
[----:B------:R-:W-:Y:S01]  /*30c0*/  FADD R62, R62, R9 ;  /* 0x000000093e3e7221 */ /* 0x000fe20000000000 */
[-C--:B------:R-:W-:Y:S01]  /*30d0*/  FMUL R29, R24, R13.reuse ;  /* 0x0000000d181d7220 */ /* 0x080fe20000400000 */
[----:B------:R-:W3:Y:S01]  /*30e0*/  LDG.E.64 R8, desc[UR36][R90.64+0x60] ;  /* 0x000060245a087981 */ /* 0x000ee2000c1e1b00 */
[----:B------:R-:W-:Y:S01]  /*30f0*/  FADD R30, R15, R30 ;  /* 0x0000001e0f1e7221 */ /* 0x000fe20000000000 */
[-C--:B------:R-:W-:Y:S01]  /*3100*/  FFMA R15, R11, R12.reuse, -R14 ;  /* 0x0000000c0b0f7223 */ /* 0x080fe2000000080e */
[-C--:B------:R-:W-:Y:S01]  /*3110*/  FFMA R34, R22, R12.reuse, -R29 ;  /* 0x0000000c16227223 */ /* 0x080fe2000000081d */
[-C--:B------:R-:W-:Y:S01]  /*3120*/  FMUL R14, R44, R12.reuse ;  /* 0x0000000c2c0e7220 */ /* 0x080fe20000400000 */
[CC--:B------:R-:W-:Y:S01]  /*3130*/  FMUL R29, R45.reuse, R12.reuse ;  /* 0x0000000c2d1d7220 */ /* 0x0c0fe20000400000 */
[----:B------:R-:W-:Y:S01]  /*3140*/  FADD R58, R58, R35 ;  /* 0x000000233a3a7221 */ /* 0x000fe20000000000 */
[-C--:B------:R-:W-:Y:S01]  /*3150*/  FMUL R35, R45, R13.reuse ;  /* 0x0000000d2d237220 */ /* 0x080fe20000400000 */
[-C--:B------:R-:W-:Y:S01]  /*3160*/  FMUL R37, R24, R12.reuse ;  /* 0x0000000c18257220 */ /* 0x080fe20000400000 */
[-C--:B------:R-:W-:Y:S01]  /*3170*/  FFMA R39, R11, R13.reuse, R14 ;  /* 0x0000000d0b277223 */ /* 0x080fe2000000000e */
[----:B------:R-:W-:Y:S01]  /*3180*/  FADD R0, R0, R15 ;  /* 0x0000000f00007221 */ /* 0x000fe20000000000 */
[CC--:B------:R-:W-:Y:S01]  /*3190*/  FFMA R32, R38.reuse, R13.reuse, R29 ;  /* 0x0000000d26207223 */ /* 0x0c0fe2000000001d */
[----:B------:R-:W4:Y:S01]  /*31a0*/  LDG.E.64 R14, desc[UR36][R90.64+0x70] ;  /* 0x000070245a0e7981 */ /* 0x000f22000c1e1b00 */
[----:B------:R-:W-:Y:S01]  /*31b0*/  FFMA R35, R38, R12, -R35 ;  /* 0x0000000c26237223 */ /* 0x000fe20000000823 */
[----:B------:R-:W-:-:S02]  /*31c0*/  FFMA R37, R22, R13, R37 ;  /* 0x0000000d16257223 */ /* 0x000fc40000000025 */
[----:B------:R-:W5:Y:S04]  /*31d0*/  LDG.E.64 R28, desc[UR36][R90.64+0x78] ;  /* 0x000078245a1c7981 */ /* 0x000f68000c1e1b00 */
[----:B------:R-:W5:Y:S01]  /*31e0*/  LDG.E.64 R12, desc[UR36][R90.64+0x68] ;  /* 0x000068245a0c7981 */ /* 0x000f62000c1e1b00 */
[----:B------:R-:W-:Y:S01]  /*31f0*/  FADD R18, R18, R35 ;  /* 0x0000002312127221 */ /* 0x000fe20000000000 */
[----:B------:R-:W-:Y:S01]  /*3200*/  FADD R19, R19, R32 ;  /* 0x0000002013137221 */ /* 0x000fe20000000000 */
[----:B------:R-:W-:Y:S01]  /*3210*/  FADD R52, R52, R37 ;  /* 0x0000002534347221 */ /* 0x000fe20000000000 */
[----:B------:R-:W-:Y:S01]  /*3220*/  FADD R51, R51, R34 ;  /* 0x0000002233337221 */ /* 0x000fe20000000000 */
[----:B------:R-:W-:Y:S01]  /*3230*/  FADD R49, R49, R84 ;  /* 0x0000005431317221 */ /* 0x000fe20000000000 */
[----:B------:R-:W-:Y:S01]  /*3240*/  FADD R64, RZ, R64 ;  /* 0x00000040ff407221 */ /* 0x000fe20000000000 */
[----:B------:R-:W-:-:S03]  /*3250*/  FADD R56, RZ, R56 ;  /* 0x00000038ff387221 */ /* 0x000fc60000000000 */
[----:B------:R-:W-:Y:S01]  /*3260*/  FADD R67, R64, R67 ;  /* 0x0000004340437221 */ /* 0x000fe20000000000 */
[----:B------:R-:W-:Y:S01]  /*3270*/  FADD R33, R56, R33 ;  /* 0x0000002138217221 */ /* 0x000fe20000000000 */
[----:B------:R-:W-:Y:S01]  /*3280*/  FADD R4, R4, R39 ;  /* 0x0000002704047221 */ /* 0x000fe20000000000 */
[----:B------:R-:W-:Y:S01]  /*3290*/  FADD R40, R40, R77 ;  /* 0x0000004d28287221 */ /* 0x000fe20000000000 */
[----:B------:R-:W-:Y:S01]  /*32a0*/  SHF.R.S64 R16, R16, 0xf, R3 ;  /* 0x0000000f10107819 */ /* 0x000fe20000001003 */
[C---:B--2---:R-:W-:Y:S01]  /*32b0*/  FMUL R35, R47.reuse, R7 ;  /* 0x000000072f237220 */ /* 0x044fe20000400000 */
[----:B------:R-:W-:-:S03]  /*32c0*/  FMUL R32, R47, R6 ;  /* 0x000000062f207220 */ /* 0x000fc60000400000 */
[CC--:B------:R-:W-:Y:S01]  /*32d0*/  FFMA R35, R46.reuse, R6.reuse, -R35 ;  /* 0x000000062e237223 */ /* 0x0c0fe20000000823 */
[-C--:B------:R-:W-:Y:S01]  /*32e0*/  FFMA R46, R46, R7.reuse, R32 ;  /* 0x000000072e2e7223 */ /* 0x080fe20000000020 */
[CC--:B------:R-:W-:Y:S01]  /*32f0*/  FMUL R32, R44.reuse, R7.reuse ;  /* 0x000000072c207220 */ /* 0x0c0fe20000400000 */
[-C--:B------:R-:W-:Y:S01]  /*3300*/  FMUL R44, R44, R6.reuse ;  /* 0x000000062c2c7220 */ /* 0x080fe20000400000 */
[CC--:B------:R-:W-:Y:S02]  /*3310*/  FMUL R34, R24.reuse, R6.reuse ;  /* 0x0000000618227220 */ /* 0x0c0fe40000400000 */
[C---:B------:R-:W-:Y:S01]  /*3320*/  FFMA R37, R11.reuse, R6, -R32 ;  /* 0x000000060b257223 */ /* 0x040fe20000000820 */
[-C--:B------:R-:W-:Y:S01]  /*3330*/  FFMA R32, R11, R7.reuse, R44 ;  /* 0x000000070b207223 */ /* 0x080fe2000000002c */
[-C--:B------:R-:W-:Y:S01]  /*3340*/  FMUL R11, R24, R7.reuse ;  /* 0x00000007180b7220 */ /* 0x080fe20000400000 */
[----:B------:R-:W-:-:S03]  /*3350*/  FFMA R34, R22, R7, R34 ;  /* 0x0000000716227223 */ /* 0x000fc60000000022 */
[-C--:B------:R-:W-:Y:S01]  /*3360*/  FFMA R24, R22, R6.reuse, -R11 ;  /* 0x0000000616187223 */ /* 0x080fe2000000080b */
[----:B------:R-:W-:-:S04]  /*3370*/  FMUL R22, R45, R6 ;  /* 0x000000062d167220 */ /* 0x000fc80000400000 */
[-C--:B------:R-:W-:Y:S01]  /*3380*/  FFMA R22, R38, R7.reuse, R22 ;  /* 0x0000000726167223 */ /* 0x080fe20000000016 */
[----:B------:R-:W-:-:S03]  /*3390*/  FMUL R11, R45, R7 ;  /* 0x000000072d0b7220 */ /* 0x000fc60000400000 */
[----:B------:R-:W-:Y:S01]  /*33a0*/  FADD R31, R31, R22 ;  /* 0x000000161f1f7221 */ /* 0x000fe20000000000 */
[----:B------:R-:W-:Y:S01]  /*33b0*/  FFMA R11, R38, R6, -R11 ;  /* 0x00000006260b7223 */ /* 0x000fe2000000080b */
[----:B------:R-:W-:Y:S01]  /*33c0*/  FADD R21, R21, R24 ;  /* 0x0000001815157221 */ /* 0x000fe20000000000 */
[CC--:B---3--:R-:W-:Y:S01]  /*33d0*/  FMUL R22, R50.reuse, R8.reuse ;  /* 0x0000000832167220 */ /* 0x0c8fe20000400000 */
[-C--:B------:R-:W-:Y:S01]  /*33e0*/  FMUL R6, R50, R9.reuse ;  /* 0x0000000932067220 */ /* 0x080fe20000400000 */
[-C--:B------:R-:W-:Y:S02]  /*33f0*/  FMUL R24, R20, R8.reuse ;  /* 0x0000000814187220 */ /* 0x080fe40000400000 */
[CC--:B------:R-:W-:Y:S01]  /*3400*/  FFMA R7, R49.reuse, R9.reuse, R22 ;  /* 0x0000000931077223 */ /* 0x0c0fe20000000016 */
[----:B------:R-:W-:Y:S01]  /*3410*/  FADD R36, R36, R11 ;  /* 0x0000000b24247221 */ /* 0x000fe20000000000 */
[-C--:B------:R-:W-:Y:S01]  /*3420*/  FMUL R11, R20, R9.reuse ;  /* 0x00000009140b7220 */ /* 0x080fe20000400000 */
[-C--:B------:R-:W-:Y:S01]  /*3430*/  FFMA R6, R49, R8.reuse, -R6 ;  /* 0x0000000831067223 */ /* 0x080fe20000000806 */
[----:B------:R-:W-:Y:S01]  /*3440*/  FFMA R24, R74, R9, R24 ;  /* 0x000000094a187223 */ /* 0x000fe20000000018 */
[----:B------:R-:W-:Y:S01]  /*3450*/  FADD R60, R60, R7 ;  /* 0x000000073c3c7221 */ /* 0x000fe20000000000 */
[----:B------:R-:W-:Y:S01]  /*3460*/  FADD R54, R54, R35 ;  /* 0x0000002336367221 */ /* 0x000fe20000000000 */
[----:B----4-:R-:W-:Y:S01]  /*3470*/  FMUL R7, R50, R15 ;  /* 0x0000000f32077220 */ /* 0x010fe20000400000 */
[----:B------:R-:W-:Y:S01]  /*3480*/  FADD R53, R53, R46 ;  /* 0x0000002e35357221 */ /* 0x000fe20000000000 */
[----:B------:R-:W-:Y:S01]  /*3490*/  FFMA R11, R74, R8, -R11 ;  /* 0x000000084a0b7223 */ /* 0x000fe2000000080b */
[C---:B-----5:R-:W-:Y:S01]  /*34a0*/  FMUL R35, R50.reuse, R29 ;  /* 0x0000001d32237220 */ /* 0x060fe20000400000 */
[----:B------:R-:W-:Y:S01]  /*34b0*/  FADD R41, R41, R6 ;  /* 0x0000000629297221 */ /* 0x000fe20000000000 */
[----:B------:R-:W-:Y:S01]  /*34c0*/  FADD R61, R61, R24 ;  /* 0x000000183d3d7221 */ /* 0x000fe20000000000 */
[C---:B------:R-:W-:Y:S01]  /*34d0*/  FMUL R22, R50.reuse, R14 ;  /* 0x0000000e32167220 */ /* 0x040fe20000400000 */
[CC--:B------:R-:W-:Y:S01]  /*34e0*/  FMUL R46, R50.reuse, R13.reuse ;  /* 0x0000000d322e7220 */ /* 0x0c0fe20000400000 */
[C---:B------:R-:W-:Y:S01]  /*34f0*/  FMUL R24, R50.reuse, R12 ;  /* 0x0000000c32187220 */ /* 0x040fe20000400000 */
[C---:B------:R-:W-:Y:S01]  /*3500*/  FFMA R6, R49.reuse, R14, -R7 ;  /* 0x0000000e31067223 */ /* 0x040fe20000000807 */
[-C--:B------:R-:W-:Y:S01]  /*3510*/  FMUL R50, R50, R28.reuse ;  /* 0x0000001c32327220 */ /* 0x080fe20000400000 */
[----:B------:R-:W-:Y:S01]  /*3520*/  FFMA R7, R49, R28, -R35 ;  /* 0x0000001c31077223 */ /* 0x000fe20000000823 */
[----:B------:R-:W-:Y:S01]  /*3530*/  FADD R10, R10, R37 ;  /* 0x000000250a0a7221 */ /* 0x000fe20000000000 */
[----:B------:R-:W-:Y:S01]  /*3540*/  FADD R67, R67, R32 ;  /* 0x0000002043437221 */ /* 0x000fe20000000000 */
[----:B------:R-:W-:Y:S01]  /*3550*/  FADD R33, R33, R34 ;  /* 0x0000002221217221 */ /* 0x000fe20000000000 */
[----:B------:R-:W-:Y:S01]  /*3560*/  FMUL R35, R20, R13 ;  /* 0x0000000d14237220 */ /* 0x000fe20000400000 */
[----:B------:R-:W-:Y:S01]  /*3570*/  FADD R48, R48, R11 ;  /* 0x0000000b30307221 */ /* 0x000fe20000000000 */
[C---:B------:R-:W-:Y:S01]  /*3580*/  FMUL R32, R20.reuse, R12 ;  /* 0x0000000c14207220 */ /* 0x040fe20000400000 */
[C---:B------:R-:W-:Y:S01]  /*3590*/  FMUL R47, R20.reuse, R15 ;  /* 0x0000000f142f7220 */ /* 0x040fe20000400000 */
[C---:B------:R-:W-:Y:S01]  /*35a0*/  FMUL R34, R20.reuse, R14 ;  /* 0x0000000e14227220 */ /* 0x040fe20000400000 */
[C---:B------:R-:W-:Y:S01]  /*35b0*/  FMUL R37, R20.reuse, R29 ;  /* 0x0000001d14257220 */ /* 0x040fe20000400000 */
[C---:B------:R-:W-:Y:S01]  /*35c0*/  FFMA R11, R49.reuse, R15, R22 ;  /* 0x0000000f310b7223 */ /* 0x040fe20000000016 */
[----:B------:R-:W-:Y:S01]  /*35d0*/  FMUL R20, R20, R28 ;  /* 0x0000001c14147220 */ /* 0x000fe20000400000 */
[C---:B------:R-:W-:Y:S01]  /*35e0*/  FFMA R22, R49.reuse, R29, R50 ;  /* 0x0000001d31167223 */ /* 0x040fe20000000032 */
[C---:B------:R-:W-:Y:S01]  /*35f0*/  FFMA R50, R74.reuse, R12, -R35 ;  /* 0x0000000c4a327223 */ /* 0x040fe20000000823 */
[C---:B------:R-:W-:Y:S01]  /*3600*/  FFMA R39, R74.reuse, R13, R32 ;  /* 0x0000000d4a277223 */ /* 0x040fe20000000020 */
[C---:B------:R-:W-:Y:S01]  /*3610*/  FFMA R47, R74.reuse, R14, -R47 ;  /* 0x0000000e4a2f7223 */ /* 0x040fe2000000082f */
[C---:B------:R-:W-:Y:S01]  /*3620*/  FFMA R35, R74.reuse, R15, R34 ;  /* 0x0000000f4a237223 */ /* 0x040fe20000000022 */
[C---:B------:R-:W-:Y:S01]  /*3630*/  FFMA R37, R74.reuse, R28, -R37 ;  /* 0x0000001c4a257223 */ /* 0x040fe20000000825 */
[C---:B------:R-:W-:Y:S01]  /*3640*/  FFMA R46, R49.reuse, R12, -R46 ;  /* 0x0000000c312e7223 */ /* 0x040fe2000000082e */
[----:B------:R-:W-:Y:S01]  /*3650*/  FFMA R24, R49, R13, R24 ;  /* 0x0000000d31187223 */ /* 0x000fe20000000018 */
[----:B------:R-:W-:Y:S01]  /*3660*/  FFMA R74, R74, R29, R20 ;  /* 0x0000001d4a4a7223 */ /* 0x000fe20000000014 */
[C---:B------:R-:W-:Y:S01]  /*3670*/  FMUL R32, R25.reuse, R9 ;  /* 0x0000000919207220 */ /* 0x040fe20000400000 */
[C---:B------:R-:W-:Y:S01]  /*3680*/  FMUL R70, R25.reuse, R8 ;  /* 0x0000000819467220 */ /* 0x040fe20000400000 */
[C---:B------:R-:W-:Y:S01]  /*3690*/  FMUL R49, R25.reuse, R13 ;  /* 0x0000000d19317220 */ /* 0x040fe20000400000 */
[C---:B------:R-:W-:Y:S01]  /*36a0*/  FMUL R38, R25.reuse, R12 ;  /* 0x0000000c19267220 */ /* 0x040fe20000400000 */
[C---:B------:R-:W-:Y:S01]  /*36b0*/  FMUL R45, R25.reuse, R15 ;  /* 0x0000000f192d7220 */ /* 0x040fe20000400000 */
[C---:B------:R-:W-:Y:S01]  /*36c0*/  FMUL R20, R25.reuse, R14 ;  /* 0x0000000e19147220 */ /* 0x040fe20000400000 */
[C---:B------:R-:W-:Y:S01]  /*36d0*/  FMUL R55, R25.reuse, R29 ;  /* 0x0000001d19377220 */ /* 0x040fe20000400000 */
[----:B------:R-:W-:Y:S01]  /*36e0*/  FMUL R34, R25, R28 ;  /* 0x0000001c19227220 */ /* 0x000fe20000400000 */
[CC--:B------:R-:W-:Y:S01]  /*36f0*/  FMUL R64, R82.reuse, R8.reuse ;  /* 0x0000000852407220 */ /* 0x0c0fe20000400000 */
[-C--:B------:R-:W-:Y:S01]  /*3700*/  FMUL R25, R82, R9.reuse ;  /* 0x0000000952197220 */ /* 0x080fe20000400000 */
[CC--:B------:R-:W-:Y:S01]  /*3710*/  FFMA R70, R23.reuse, R9.reuse, R70 ;  /* 0x0000000917467223 */ /* 0x0c0fe20000000046 */
[-C--:B------:R-:W-:Y:S01]  /*3720*/  FFMA R77, R23, R8.reuse, -R32 ;  /* 0x00000008174d7223 */ /* 0x080fe20000000820 */
[C---:B------:R-:W-:Y:S01]  /*3730*/  FFMA R64, R40.reuse, R9, R64 ;  /* 0x0000000928407223 */ /* 0x040fe20000000040 */
[----:B------:R-:W-:Y:S01]  /*3740*/  FFMA R25, R40, R8, -R25 ;  /* 0x0000000828197223 */ /* 0x000fe20000000819 */
[----:B------:R-:W-:Y:S01]  /*3750*/  FMUL R9, R82, R13 ;  /* 0x0000000d52097220 */ /* 0x000fe20000400000 */
[----:B------:R-:W-:Y:S01]  /*3760*/  LEA.HI R8, P0, R3, R16, RZ, 0x1 ;  /* 0x0000001003087211 */ /* 0x000fe200078108ff */
[----:B------:R-:W-:-:S02]  /*3770*/  FFMA R49, R23, R12, -R49 ;  /* 0x0000000c17317223 */ /* 0x000fc40000000831 */
[-C--:B------:R-:W-:Y:S01]  /*3780*/  FFMA R56, R40, R12.reuse, -R9 ;  /* 0x0000000c28387223 */ /* 0x080fe20000000809 */
[----:B------:R-:W-:Y:S01]  /*3790*/  FMUL R12, R82, R12 ;  /* 0x0000000c520c7220 */ /* 0x000fe20000400000 */
[----:B------:R-:W-:Y:S01]  /*37a0*/  LEA.HI.X.SX32 R9, R3, RZ, 0x11, P0 ;  /* 0x000000ff03097211 */ /* 0x000fe200000f8eff */
[C---:B------:R-:W-:Y:S01]  /*37b0*/  FFMA R32, R23.reuse, R14, -R45 ;  /* 0x0000000e17207223 */ /* 0x040fe2000000082d */
[C---:B------:R-:W-:Y:S01]  /*37c0*/  FFMA R38, R23.reuse, R13, R38 ;  /* 0x0000000d17267223 */ /* 0x040fe20000000026 */
[C---:B------:R-:W-:Y:S01]  /*37d0*/  FFMA R45, R23.reuse, R15, R20 ;  /* 0x0000000f172d7223 */ /* 0x040fe20000000014 */
[----:B------:R-:W-:Y:S01]  /*37e0*/  FFMA R71, R40, R13, R12 ;  /* 0x0000000d28477223 */ /* 0x000fe2000000000c */
[C---:B------:R-:W-:Y:S01]  /*37f0*/  FFMA R20, R23.reuse, R28, -R55 ;  /* 0x0000001c17147223 */ /* 0x040fe20000000837 */
[----:B------:R-:W-:Y:S01]  /*3800*/  FFMA R34, R23, R29, R34 ;  /* 0x0000001d17227223 */ /* 0x000fe20000000022 */
[----:B------:R-:W-:-:S04]  /*3810*/  IMAD.WIDE.U32 R12, R9, 0x70a3d70b, RZ ;  /* 0x70a3d70b090c7825 */ /* 0x000fc800078e00ff */
[C---:B------:R-:W-:Y:S01]  /*3820*/  FMUL R23, R82.reuse, R15 ;  /* 0x0000000f52177220 */ /* 0x040fe20000400000 */
[----:B------:R-:W-:-:S03]  /*3830*/  FMUL R44, R82, R14 ;  /* 0x0000000e522c7220 */ /* 0x000fc60000400000 */
[C---:B------:R-:W-:Y:S01]  /*3840*/  FFMA R23, R40.reuse, R14, -R23 ;  /* 0x0000000e28177223 */ /* 0x040fe20000000817 */
        /* <DEDUP_REMOVED lines=17> */
[----:B------:R-:W-:Y:S01]  /*3960*/  FADD R66, R66, R77 ;  /* 0x0000004d42427221 */ /* 0x000fe20000000000 */
[----:B------:R-:W-:-:S04]  /*3970*/  IMAD.WIDE.U32 R76, R3, -0x32, R8 ;  /* 0xffffffce034c7825 */ /* 0x000fc800078e0008 */
[----:B------:R-:W-:Y:S01]  /*3980*/  IMAD R12, R12, -0x32, RZ ;  /* 0xffffffce0c0c7824 */ /* 0x000fe200078e02ff */
[----:B------:R-:W-:-:S04]  /*3990*/  LEA R78, P0, R76, UR44, 0x7 ;  /* 0x0000002c4c4e7c11 */ /* 0x000fc8000f8038ff */
[----:B------:R-:W-:-:S04]  /*39a0*/  IADD3 R3, PT, PT, R77, -R3, R12 ;  /* 0x800000034d037210 */ /* 0x000fc80007ffe00c */
[----:B------:R-:W-:-:S05]  /*39b0*/  LEA.HI.X R79, R76, UR45, R3, 0x7, P0 ;  /* 0x0000002d4c4f7c11 */ /* 0x000fca00080f3c03 */
[----:B------:R-:W2:Y:S04]  /*39c0*/  LDG.E.64 R8, desc[UR36][R78.64] ;  /* 0x000000244e087981 */ /* 0x000ea8000c1e1b00 */
[----:B------:R-:W3:Y:S01]  /*39d0*/  LDG.E.64 R12, desc[UR36][R78.64+0x20] ;  /* 0x000020244e0c7981 */ /* 0x000ee2000c1e1b00 */
[----:B------:R-:W-:Y:S01]  /*39e0*/  FADD R72, R72, R25 ;  /* 0x0000001948487221 */ /* 0x000fe20000000000 */
[----:B------:R-:W-:Y:S02]  /*39f0*/  FADD R57, R57, R24 ;  /* 0x0000001839397221 */ /* 0x000fe40000000000 */
[----:B------:R-:W4:Y:S04]  /*3a00*/  LDG.E.64 R14, desc[UR36][R78.64+0x8] ;  /* 0x000008244e0e7981 */ /* 0x000f28000c1e1b00 */
[----:B------:R-:W5:Y:S01]  /*3a10*/  LDG.E.64 R24, desc[UR36][R78.64+0x28] ;  /* 0x000028244e187981 */ /* 0x000f62000c1e1b00 */
[C---:B------:R-:W-:Y:S01]  /*3a20*/  FMUL R55, R82.reuse, R29 ;  /* 0x0000001d52377220 */ /* 0x040fe20000400000 */
[----:B------:R-:W-:-:S03]  /*3a30*/  FMUL R82, R82, R28 ;  /* 0x0000001c52527220 */ /* 0x000fc60000400000 */
[C---:B------:R-:W-:Y:S01]  /*3a40*/  FFMA R55, R40.reuse, R28, -R55 ;  /* 0x0000001c28377223 */ /* 0x040fe20000000837 */
[----:B------:R-:W-:Y:S02]  /*3a50*/  FFMA R40, R40, R29, R82 ;  /* 0x0000001d28287223 */ /* 0x000fe40000000052 */
[----:B------:R-:W5:Y:S01]  /*3a60*/  LDG.E.64 R28, desc[UR36][R78.64+0x10] ;  /* 0x000010244e1c7981 */ /* 0x000f62000c1e1b00 */
[----:B------:R-:W-:Y:S01]  /*3a70*/  FADD R58, R58, R39 ;  /* 0x000000273a3a7221 */ /* 0x000fe20000000000 */
[----:B------:R-:W-:Y:S02]  /*3a80*/  FADD R3, R43, R38 ;  /* 0x000000262b037221 */ /* 0x000fe40000000000 */
[----:B------:R-:W5:Y:S01]  /*3a90*/  LDG.E.64 R38, desc[UR36][R78.64+0x30] ;  /* 0x000030244e267981 */ /* 0x000f62000c1e1b00 */
[----:B------:R-:W-:-:S03]  /*3aa0*/  FADD R49, R42, R49 ;  /* 0x000000312a317221 */ /* 0x000fc60000000000 */
[----:B------:R-:W5:Y:S01]  /*3ab0*/  LDG.E.64 R42, desc[UR36][R78.64+0x18] ;  /* 0x000018244e2a7981 */ /* 0x000f62000c1e1b00 */
[----:B------:R-:W-:Y:S01]  /*3ac0*/  FADD R63, R63, R46 ;  /* 0x0000002e3f3f7221 */ /* 0x000fe20000000000 */
[----:B------:R-:W-:Y:S02]  /*3ad0*/  FADD R0, R0, R47 ;  /* 0x0000002f00007221 */ /* 0x000fe40000000000 */
        /* <DEDUP_REMOVED lines=21> */
[CC--:B--2---:R-:W-:Y:S01]  /*3c30*/  FMUL R6, R60.reuse, R9.reuse ;  /* 0x000000093c067220 */ /* 0x0c4fe20000400000 */
[----:B------:R-:W-:Y:S01]  /*3c40*/  FMUL R21, R61, R9 ;  /* 0x000000093d157220 */ /* 0x000fe20000400000 */
[-C--:B------:R-:W-:Y:S01]  /*3c50*/  FMUL R16, R60, R8.reuse ;  /* 0x000000083c107220 */ /* 0x080fe20000400000 */
[-C--:B---3--:R-:W-:Y:S01]  /*3c60*/  FMUL R34, R57, R13.reuse ;  /* 0x0000000d39227220 */ /* 0x088fe20000400000 */
[-C--:B------:R-:W-:Y:S01]  /*3c70*/  FFMA R6, R41, R8.reuse, -R6 ;  /* 0x0000000829067223 */ /* 0x080fe20000000806 */
[----:B------:R-:W-:Y:S01]  /*3c80*/  FMUL R31, R58, R13 ;  /* 0x0000000d3a1f7220 */ /* 0x000fe20000400000 */
[----:B------:R-:W-:Y:S01]  /*3c90*/  FFMA R23, R48, R8, -R21 ;  /* 0x0000000830177223 */ /* 0x000fe20000000815 */
[-C--:B------:R-:W-:Y:S01]  /*3ca0*/  FMUL R44, R57, R12.reuse ;  /* 0x0000000c392c7220 */ /* 0x080fe20000400000 */
[----:B------:R-:W-:Y:S01]  /*3cb0*/  FFMA R16, R41, R9, R16 ;  /* 0x0000000929107223 */ /* 0x000fe20000000010 */
[CC--:B------:R-:W-:Y:S01]  /*3cc0*/  FFMA R21, R63.reuse, R12.reuse, -R34 ;  /* 0x0000000c3f157223 */ /* 0x0c0fe20000000822 */
[----:B------:R-:W-:Y:S01]  /*3cd0*/  FADD R6, RZ, R6 ;  /* 0x00000006ff067221 */ /* 0x000fe20000000000 */
[----:B------:R-:W-:Y:S01]  /*3ce0*/  FFMA R34, R50, R12, -R31 ;  /* 0x0000000c32227223 */ /* 0x000fe2000000081f */
[----:B------:R-:W-:Y:S01]  /*3cf0*/  FADD R23, RZ, R23 ;  /* 0x00000017ff177221 */ /* 0x000fe20000000000 */
[----:B------:R-:W-:Y:S01]  /*3d00*/  FFMA R51, R63, R13, R44 ;  /* 0x0000000d3f337223 */ /* 0x000fe2000000002c */
[----:B------:R-:W-:Y:S01]  /*3d10*/  FADD R16, RZ, R16 ;  /* 0x00000010ff107221 */ /* 0x000fe20000000000 */
[----:B------:R-:W-:Y:S01]  /*3d20*/  FADD R52, R6, R21 ;  /* 0x0000001506347221 */ /* 0x000fe20000000000 */
[----:B------:R-:W-:Y:S01]  /*3d30*/  FMUL R21, R61, R8 ;  /* 0x000000083d157220 */ /* 0x000fe20000400000 */
[----:B------:R-:W-:Y:S01]  /*3d40*/  FADD R6, R23, R34 ;  /* 0x0000002217067221 */ /* 0x000fe20000000000 */
[----:B------:R-:W-:Y:S01]  /*3d50*/  FADD R51, R16, R51 ;  /* 0x0000003310337221 */ /* 0x000fe20000000000 */
[----:B------:R-:W-:Y:S01]  /*3d60*/  FMUL R23, R58, R12 ;  /* 0x0000000c3a177220 */ /* 0x000fe20000400000 */
[----:B----4-:R-:W-:Y:S01]  /*3d70*/  FMUL R16, R60, R15 ;  /* 0x0000000f3c107220 */ /* 0x010fe20000400000 */
[----:B------:R-:W-:Y:S01]  /*3d80*/  FFMA R21, R48, R9, R21 ;  /* 0x0000000930157223 */ /* 0x000fe20000000015 */
[----:B-----5:R-:W-:Y:S01]  /*3d90*/  FMUL R44, R57, R25 ;  /* 0x00000019392c7220 */ /* 0x020fe20000400000 */
[----:B------:R-:W-:Y:S01]  /*3da0*/  FFMA R54, R50, R13, R23 ;  /* 0x0000000d32367223 */ /* 0x000fe20000000017 */
[-C--:B------:R-:W-:Y:S01]  /*3db0*/  FFMA R16, R41, R14.reuse, -R16 ;  /* 0x0000000e29107223 */ /* 0x080fe20000000810 */
[----:B------:R-:W-:Y:S01]  /*3dc0*/  FADD R23, RZ, R21 ;  /* 0x00000015ff177221 */ /* 0x000fe20000000000 */
[----:B------:R-:W-:Y:S01]  /*3dd0*/  FMUL R34, R60, R14 ;  /* 0x0000000e3c227220 */ /* 0x000fe20000400000 */
[-C--:B------:R-:W-:Y:S01]  /*3de0*/  FMUL R31, R61, R15.reuse ;  /* 0x0000000f3d1f7220 */ /* 0x080fe20000400000 */
[-C--:B------:R-:W-:Y:S01]  /*3df0*/  FFMA R21, R63, R24.reuse, -R44 ;  /* 0x000000183f157223 */ /* 0x080fe2000000082c */
[----:B------:R-:W-:Y:S01]  /*3e00*/  FADD R16, RZ, R16 ;  /* 0x00000010ff107221 */ /* 0x000fe20000000000 */
[----:B------:R-:W-:Y:S01]  /*3e10*/  FADD R44, R23, R54 ;  /* 0x00000036172c7221 */ /* 0x000fe20000000000 */
[----:B------:R-:W-:Y:S01]  /*3e20*/  FMUL R54, R57, R24 ;  /* 0x0000001839367220 */ /* 0x000fe20000400000 */
[----:B------:R-:W-:Y:S01]  /*3e30*/  FFMA R34, R41, R15, R34 ;  /* 0x0000000f29227223 */ /* 0x000fe20000000022 */
[-C--:B------:R-:W-:Y:S01]  /*3e40*/  FMUL R35, R58, R25.reuse ;  /* 0x000000193a237220 */ /* 0x080fe20000400000 */
[----:B------:R-:W-:Y:S01]  /*3e50*/  FFMA R31, R48, R14, -R31 ;  /* 0x0000000e301f7223 */ /* 0x000fe2000000081f */
[----:B------:R-:W-:Y:S01]  /*3e60*/  FADD R21, R16, R21 ;  /* 0x0000001510157221 */ /* 0x000fe20000000000 */
[----:B------:R-:W-:Y:S01]  /*3e70*/  FFMA R23, R63, R25, R54 ;  /* 0x000000193f177223 */ /* 0x000fe20000000036 */
[----:B------:R-:W-:Y:S01]  /*3e80*/  FADD R16, RZ, R34 ;  /* 0x00000022ff107221 */ /* 0x000fe20000000000 */
[----:B------:R-:W-:Y:S01]  /*3e90*/  FFMA R34, R50, R24, -R35 ;  /* 0x0000001832227223 */ /* 0x000fe20000000823 */
[----:B------:R-:W-:-:S02]  /*3ea0*/  FADD R31, RZ, R31 ;  /* 0x0000001fff1f7221 */ /* 0x000fc40000000000 */
[----:B------:R-:W-:Y:S01]  /*3eb0*/  FADD R16, R16, R23 ;  /* 0x0000001710107221 */ /* 0x000fe20000000000 */
[----:B------:R-:W-:Y:S01]  /*3ec0*/  FMUL R23, R61, R14 ;  /* 0x0000000e3d177220 */ /* 0x000fe20000400000 */
[----:B------:R-:W-:Y:S01]  /*3ed0*/  FADD R37, R31, R34 ;  /* 0x000000221f257221 */ /* 0x000fe20000000000 */
[----:B------:R-:W-:Y:S01]  /*3ee0*/  FMUL R34, R60, R29 ;  /* 0x0000001d3c227220 */ /* 0x000fe20000400000 */
[----:B------:R-:W-:Y:S01]  /*3ef0*/  FMUL R54, R57, R39 ;  /* 0x0000002739367220 */ /* 0x000fe20000400000 */
[----:B------:R-:W-:Y:S01]  /*3f00*/  FFMA R23, R48, R15, R23 ;  /* 0x0000000f30177223 */ /* 0x000fe20000000017 */
[----:B------:R-:W-:Y:S01]  /*3f10*/  FMUL R31, R58, R24 ;  /* 0x000000183a1f7220 */ /* 0x000fe20000400000 */
[----:B------:R-:W-:Y:S01]  /*3f20*/  FFMA R34, R41, R28, -R34 ;  /* 0x0000001c29227223 */ /* 0x000fe20000000822 */
[----:B------:R-:W-:Y:S01]  /*3f30*/  FFMA R54, R63, R38, -R54 ;  /* 0x000000263f367223 */ /* 0x000fe20000000836 */
[----:B------:R-:W-:Y:S01]  /*3f40*/  FADD R35, RZ, R23 ;  /* 0x00000017ff237221 */ /* 0x000fe20000000000 */
[----:B------:R-:W-:Y:S01]  /*3f50*/  FFMA R62, R50, R25, R31 ;  /* 0x00000019323e7223 */ /* 0x000fe2000000001f */
[----:B------:R-:W-:Y:S01]  /*3f60*/  FADD R23, RZ, R34 ;  /* 0x00000022ff177221 */ /* 0x000fe20000000000 */
[----:B------:R-:W-:Y:S01]  /*3f70*/  FMUL R34, R60, R28 ;  /* 0x0000001c3c227220 */ /* 0x000fe20000400000 */
[----:B------:R-:W-:-:S02]  /*3f80*/  FMUL R31, R61, R29 ;  /* 0x0000001d3d1f7220 */ /* 0x000fc40000400000 */
[----:B------:R-:W-:Y:S01]  /*3f90*/  FADD R23, R23, R54 ;  /* 0x0000003617177221 */ /* 0x000fe20000000000 */
[----:B------:R-:W-:Y:S01]  /*3fa0*/  FFMA R34, R41, R29, R34 ;  /* 0x0000001d29227223 */ /* 0x000fe20000000022 */
[----:B------:R-:W-:Y:S01]  /*3fb0*/  FMUL R54, R57, R38 ;  /* 0x0000002639367220 */ /* 0x000fe20000400000 */
[-C--:B------:R-:W-:Y:S01]  /*3fc0*/  FMUL R55, R58, R39.reuse ;  /* 0x000000273a377220 */ /* 0x080fe20000400000 */
[----:B------:R-:W-:Y:S01]  /*3fd0*/  FFMA R53, R48, R28, -R31 ;  /* 0x0000001c30357223 */ /* 0x000fe2000000081f */
[----:B------:R-:W-:Y:S01]  /*3fe0*/  FADD R34, RZ, R34 ;  /* 0x00000022ff227221 */ /* 0x000fe20000000000 */
[----:B------:R-:W-:Y:S01]  /*3ff0*/  FFMA R31, R63, R39, R54 ;  /* 0x000000273f1f7223 */ /* 0x000fe20000000036 */
[----:B------:R-:W-:Y:S01]  /*4000*/  FFMA R54, R50, R38, -R55 ;  /* 0x0000002632367223 */ /* 0x000fe20000000837 */
[----:B------:R-:W-:Y:S02]  /*4010*/  FADD R53, RZ, R53 ;  /* 0x00000035ff357221 */ /* 0x000fe40000000000 */
[----:B------:R-:W-:-:S02]  /*4020*/  FADD R34, R34, R31 ;  /* 0x0000001f22227221 */ /* 0x000fc40000000000 */
[----:B------:R-:W-:Y:S01]  /*4030*/  FADD R31, R53, R54 ;  /* 0x00000036351f7221 */ /* 0x000fe20000000000 */
[C---:B------:R-:W-:Y:S01]  /*4040*/  FMUL R54, R60.reuse, R43 ;  /* 0x0000002b3c367220 */ /* 0x040fe20000400000 */
[----:B------:R-:W-:-:S03]  /*4050*/  FMUL R60, R60, R42 ;  /* 0x0000002a3c3c7220 */ /* 0x000fc60000400000 */
[C---:B------:R-:W-:Y:S01]  /*4060*/  FFMA R55, R41.reuse, R42, -R54 ;  /* 0x0000002a29377223 */ /* 0x040fe20000000836 */
[----:B------:R-:W-:Y:S01]  /*4070*/  FFMA R53, R41, R43, R60 ;  /* 0x0000002b29357223 */ /* 0x000fe2000000003c */
[CC--:B------:R-:W-:Y:S01]  /*4080*/  FMUL R54, R57.reuse, R47.reuse ;  /* 0x0000002f39367220 */ /* 0x0c0fe20000400000 */
[----:B------:R-:W-:Y:S01]  /*4090*/  FMUL R60, R57, R46 ;  /* 0x0000002e393c7220 */ /* 0x000fe20000400000 */
[----:B------:R-:W-:Y:S02]  /*40a0*/  FMUL R41, R61, R28 ;  /* 0x0000001c3d297220 */ /* 0x000fe40000400000 */
[C---:B------:R-:W-:Y:S01]  /*40b0*/  FFMA R59, R63.reuse, R46, -R54 ;  /* 0x0000002e3f3b7223 */ /* 0x040fe20000000836 */
[----:B------:R-:W-:Y:S01]  /*40c0*/  FFMA R57, R63, R47, R60 ;  /* 0x0000002f3f397223 */ /* 0x000fe2000000003c */
[----:B------:R-:W-:Y:S01]  /*40d0*/  FFMA R41, R48, R29, R41 ;  /* 0x0000001d30297223 */ /* 0x000fe20000000029 */
[----:B------:R-:W-:Y:S01]  /*40e0*/  FMUL R63, R58, R38 ;  /* 0x000000263a3f7220 */ /* 0x000fe20000400000 */
[----:B------:R-:W-:-:S02]  /*40f0*/  FMUL R60, R61, R42 ;  /* 0x0000002a3d3c7220 */ /* 0x000fc40000400000 */
[----:B------:R-:W-:Y:S01]  /*4100*/  FADD R41, RZ, R41 ;  /* 0x00000029ff297221 */ /* 0x000fe20000000000 */
[----:B------:R-:W-:Y:S01]  /*4110*/  FFMA R54, R50, R39, R63 ;  /* 0x0000002732367223 */ /* 0x000fe2000000003f */
[-C--:B------:R-:W-:Y:S01]  /*4120*/  FMUL R63, R61, R43.reuse ;  /* 0x0000002b3d3f7220 */ /* 0x080fe20000400000 */
[----:B------:R-:W-:Y:S02]  /*4130*/  FADD R35, R35, R62 ;  /* 0x0000003e23237221 */ /* 0x000fe40000000000 */
[----:B------:R-:W-:Y:S01]  /*4140*/  FADD R41, R41, R54 ;  /* 0x0000003629297221 */ /* 0x000fe20000000000 */
[C---:B------:R-:W-:Y:S01]  /*4150*/  FFMA R54, R48.reuse, R42, -R63 ;  /* 0x0000002a30367223 */ /* 0x040fe2000000083f */
[----:B------:R-:W-:Y:S01]  /*4160*/  FFMA R61, R48, R43, R60 ;  /* 0x0000002b303d7223 */ /* 0x000fe2000000003c */
[C---:B------:R-:W-:Y:S01]  /*4170*/  FMUL R63, R58.reuse, R47 ;  /* 0x0000002f3a3f7220 */ /* 0x040fe20000400000 */
[----:B------:R-:W-:Y:S01]  /*4180*/  FMUL R62, R58, R46 ;  /* 0x0000002e3a3e7220 */ /* 0x000fe20000400000 */
[----:B------:R-:W-:Y:S01]  /*4190*/  FADD R58, RZ, R55 ;  /* 0x00000037ff3a7221 */ /* 0x000fe20000000000 */
[----:B------:R-:W-:-:S03]  /*41a0*/  FMUL R48, R3, R13 ;  /* 0x0000000d03307220 */ /* 0x000fc60000400000 */
[----:B------:R-:W-:Y:S01]  /*41b0*/  FADD R58, R58, R59 ;  /* 0x0000003b3a3a7221 */ /* 0x000fe20000000000 */
[----:B------:R-:W-:Y:S01]  /*41c0*/  FFMA R60, R49, R12, -R48 ;  /* 0x0000000c313c7223 */ /* 0x000fe20000000830 */
[CC--:B------:R-:W-:Y:S01]  /*41d0*/  FMUL R59, R65.reuse, R9.reuse ;  /* 0x00000009413b7220 */ /* 0x0c0fe20000400000 */
[----:B------:R-:W-:Y:S01]  /*41e0*/  FADD R48, RZ, R53 ;  /* 0x00000035ff307221 */ /* 0x000fe20000000000 */
[-C--:B------:R-:W-:Y:S02]  /*41f0*/  FMUL R53, R65, R8.reuse ;  /* 0x0000000841357220 */ /* 0x080fe40000400000 */
[----:B------:R-:W-:Y:S01]  /*4200*/  FFMA R59, R66, R8, -R59 ;  /* 0x00000008423b7223 */ /* 0x000fe2000000083b */
[----:B------:R-:W-:Y:S01]  /*4210*/  FADD R57, R48, R57 ;  /* 0x0000003930397221 */ /* 0x000fe20000000000 */
[----:B------:R-:W-:Y:S01]  /*4220*/  FFMA R53, R66, R9, R53 ;  /* 0x0000000942357223 */ /* 0x000fe20000000035 */
[----:B------:R-:W-:Y:S01]  /*4230*/  FMUL R48, R3, R12 ;  /* 0x0000000c03307220 */ /* 0x000fe20000400000 */
[----:B------:R-:W-:-:S02]  /*4240*/  FADD R59, RZ, R59 ;  /* 0x0000003bff3b7221 */ /* 0x000fc40000000000 */
[----:B------:R-:W-:Y:S01]  /*4250*/  FADD R53, RZ, R53 ;  /* 0x00000035ff357221 */ /* 0x000fe20000000000 */
[----:B------:R-:W-:Y:S01]  /*4260*/  FFMA R48, R49, R13, R48 ;  /* 0x0000000d31307223 */ /* 0x000fe20000000030 */
[----:B------:R-:W-:-:S03]  /*4270*/  FADD R60, R59, R60 ;  /* 0x0000003c3b3c7221 */ /* 0x000fc60000000000 */
[----:B------:R-:W-:Y:S01]  /*4280*/  FADD R59, R53, R48 ;  /* 0x00000030353b7221 */ /* 0x000fe20000000000 */
[----:B------:R-:W-:Y:S01]  /*4290*/  FMUL R53, R65, R15 ;  /* 0x0000000f41357220 */ /* 0x000fe20000400000 */
[----:B------:R-:W-:-:S03]  /*42a0*/  FMUL R48, R3, R25 ;  /* 0x0000001903307220 */ /* 0x000fc60000400000 */
[----:B------:R-:W-:Y:S01]  /*42b0*/  FFMA R53, R66, R14, -R53 ;  /* 0x0000000e42357223 */ /* 0x000fe20000000835 */
[----:B------:R-:W-:Y:S01]  /*42c0*/  FFMA R55, R50, R46, -R63 ;  /* 0x0000002e32377223 */ /* 0x000fe2000000083f */
[----:B------:R-:W-:Y:S01]  /*42d0*/  FADD R54, RZ, R54 ;  /* 0x00000036ff367221 */ /* 0x000fe20000000000 */
[----:B------:R-:W-:Y:S01]  /*42e0*/  FFMA R48, R49, R24, -R48 ;  /* 0x0000001831307223 */ /* 0x000fe20000000830 */
[----:B------:R-:W-:Y:S02]  /*42f0*/  FADD R53, RZ, R53 ;  /* 0x00000035ff357221 */ /* 0x000fe40000000000 */
[----:B------:R-:W-:Y:S02]  /*4300*/  FADD R55, R54, R55 ;  /* 0x0000003736377221 */ /* 0x000fe40000000000 */
[----:B------:R-:W-:Y:S01]  /*4310*/  FADD R54, R53, R48 ;  /* 0x0000003035367221 */ /* 0x000fe20000000000 */
[----:B------:R-:W-:Y:S01]  /*4320*/  FMUL R53, R65, R14 ;  /* 0x0000000e41357220 */ /* 0x000fe20000400000 */
[----:B------:R-:W-:-:S03]  /*4330*/  FMUL R48, R3, R24 ;  /* 0x0000001803307220 */ /* 0x000fc60000400000 */
[----:B------:R-:W-:Y:S01]  /*4340*/  FFMA R53, R66, R15, R53 ;  /* 0x0000000f42357223 */ /* 0x000fe20000000035 */
[----:B------:R-:W-:-:S03]  /*4350*/  FFMA R63, R49, R25, R48 ;  /* 0x00000019313f7223 */ /* 0x000fc60000000030 */
[----:B------:R-:W-:Y:S01]  /*4360*/  FADD R48, RZ, R53 ;  /* 0x00000035ff307221 */ /* 0x000fe20000000000 */
[----:B------:R-:W-:Y:S01]  /*4370*/  FMUL R53, R65, R29 ;  /* 0x0000001d41357220 */ /* 0x000fe20000400000 */
[----:B------:R-:W-:Y:S01]  /*4380*/  FFMA R62, R50, R47, R62 ;  /* 0x0000002f323e7223 */ /* 0x000fe2000000003e */
[----:B------:R-:W-:Y:S02]  /*4390*/  FMUL R50, R3, R39 ;  /* 0x0000002703327220 */ /* 0x000fe40000400000 */
[----:B------:R-:W-:Y:S01]  /*43a0*/  FFMA R53, R66, R28, -R53 ;  /* 0x0000001c42357223 */ /* 0x000fe20000000835 */
[----:B------:R-:W-:Y:S01]  /*43b0*/  FADD R48, R48, R63 ;  /* 0x0000003f30307221 */ /* 0x000fe20000000000 */
[----:B------:R-:W-:Y:S02]  /*43c0*/  FFMA R63, R49, R38, -R50 ;  /* 0x00000026313f7223 */ /* 0x000fe40000000832 */
[----:B------:R-:W-:Y:S01]  /*43d0*/  FADD R50, RZ, R53 ;  /* 0x00000035ff327221 */ /* 0x000fe20000000000 */
[----:B------:R-:W-:Y:S01]  /*43e0*/  FMUL R53, R65, R28 ;  /* 0x0000001c41357220 */ /* 0x000fe20000400000 */
[----:B------:R-:W-:-:S03]  /*43f0*/  FMUL R70, R3, R38 ;  /* 0x0000002603467220 */ /* 0x000fc60000400000 */
[----:B------:R-:W-:Y:S01]  /*4400*/  FFMA R53, R66, R29, R53 ;  /* 0x0000001d42357223 */ /* 0x000fe20000000035 */
[----:B------:R-:W-:-:S03]  /*4410*/  FFMA R70, R49, R39, R70 ;  /* 0x0000002731467223 */ /* 0x000fc60000000046 */
[----:B------:R-:W-:Y:S01]  /*4420*/  FADD R53, RZ, R53 ;  /* 0x00000035ff357221 */ /* 0x000fe20000000000 */
[----:B------:R-:W-:Y:S01]  /*4430*/  FADD R50, R50, R63 ;  /* 0x0000003f32327221 */ /* 0x000fe20000000000 */
[----:B------:R-:W-:Y:S02]  /*4440*/  FMUL R63, R65, R43 ;  /* 0x0000002b413f7220 */ /* 0x000fe40000400000 */
[----:B------:R-:W-:Y:S01]  /*4450*/  FADD R53, R53, R70 ;  /* 0x0000004635357221 */ /* 0x000fe20000000000 */
[-C--:B------:R-:W-:Y:S01]  /*4460*/  FMUL R70, R65, R42.reuse ;  /* 0x0000002a41467220 */ /* 0x080fe20000400000 */
[----:B------:R-:W-:-:S03]  /*4470*/  FFMA R63, R66, R42, -R63 ;  /* 0x0000002a423f7223 */ /* 0x000fc6000000083f */
[----:B------:R-:W-:Y:S01]  /*4480*/  FFMA R66, R66, R43, R70 ;  /* 0x0000002b42427223 */ /* 0x000fe20000000046 */
[C---:B------:R-:W-:Y:S01]  /*4490*/  FMUL R70, R3.reuse, R47 ;  /* 0x0000002f03467220 */ /* 0x040fe20000400000 */
[----:B------:R-:W-:-:S03]  /*44a0*/  FMUL R74, R3, R46 ;  /* 0x0000002e034a7220 */ /* 0x000fc60000400000 */
[----:B------:R-:W-:Y:S01]  /*44b0*/  FFMA R3, R49, R46, -R70 ;  /* 0x0000002e31037223 */ /* 0x000fe20000000846 */
[C---:B------:R-:W-:Y:S01]  /*44c0*/  FMUL R70, R64.reuse, R8 ;  /* 0x0000000840467220 */ /* 0x040fe20000400000 */
[----:B------:R-:W-:-:S03]  /*44d0*/  FMUL R65, R64, R9 ;  /* 0x0000000940417220 */ /* 0x000fc60000400000 */
[----:B------:R-:W-:Y:S01]  /*44e0*/  FFMA R70, R72, R9, R70 ;  /* 0x0000000948467223 */ /* 0x000fe20000000046 */
[----:B------:R-:W-:Y:S01]  /*44f0*/  FMUL R9, R30, R13 ;  /* 0x0000000d1e097220 */ /* 0x000fe20000400000 */
[----:B------:R-:W-:-:S03]  /*4500*/  FFMA R65, R72, R8, -R65 ;  /* 0x0000000848417223 */ /* 0x000fc60000000841 */
[----:B------:R-:W-:Y:S01]  /*4510*/  FFMA R8, R56, R12, -R9 ;  /* 0x0000000c38087223 */ /* 0x000fe20000000809 */
[----:B------:R-:W-:Y:S01]  /*4520*/  FMUL R9, R30, R25 ;  /* 0x000000191e097220 */ /* 0x000fe20000400000 */
[----:B------:R-:W-:-:S03]  /*4530*/  FFMA R49, R49, R47, R74 ;  /* 0x0000002f31317223 */ /* 0x000fc6000000004a */
        /* <DEDUP_REMOVED lines=12> */
[----:B------:R-:W-:Y:S01]  /*4600*/  FFMA R38, R72, R42, -R9 ;  /* 0x0000002a48267223 */ /* 0x000fe20000000809 */
[C---:B------:R-:W-:Y:S01]  /*4610*/  FMUL R9, R30.reuse, R47 ;  /* 0x0000002f1e097220 */ /* 0x040fe20000400000 */
[----:B------:R-:W-:Y:S01]  /*4620*/  FADD R65, RZ, R65 ;  /* 0x00000041ff417221 */ /* 0x000fe20000000000 */
[C---:B------:R-:W-:Y:S01]  /*4630*/  FMUL R12, R30.reuse, R12 ;  /* 0x0000000c1e0c7220 */ /* 0x040fe20000400000 */
[-C--:B------:R-:W-:Y:S01]  /*4640*/  FMUL R30, R30, R46.reuse ;  /* 0x0000002e1e1e7220 */ /* 0x080fe20000400000 */
[C---:B------:R-:W-:Y:S01]  /*4650*/  FFMA R46, R56.reuse, R46, -R9 ;  /* 0x0000002e382e7223 */ /* 0x040fe20000000809 */
[----:B------:R-:W-:Y:S02]  /*4660*/  FADD R65, R65, R8 ;  /* 0x0000000841417221 */ /* 0x000fe40000000000 */
[----:B------:R-:W2:Y:S01]  /*4670*/  LDG.E.64 R8, desc[UR36][R78.64+0x40] ;  /* 0x000040244e087981 */ /* 0x000ea2000c1e1b00 */
[----:B------:R-:W-:-:S03]  /*4680*/  FFMA R73, R56, R13, R12 ;  /* 0x0000000d38497223 */ /* 0x000fc6000000000c */
[----:B------:R-:W3:Y:S01]  /*4690*/  LDG.E.64 R12, desc[UR36][R78.64+0x48] ;  /* 0x000048244e0c7981 */ /* 0x000ee2000c1e1b00 */
[----:B------:R-:W-:-:S04]  /*46a0*/  FMUL R71, R64, R15 ;  /* 0x0000000f40477220 */ /* 0x000fc80000400000 */
[-C--:B------:R-:W-:Y:S01]  /*46b0*/  FFMA R71, R72, R14.reuse, -R71 ;  /* 0x0000000e48477223 */ /* 0x080fe20000000847 */
[----:B------:R-:W-:-:S04]  /*46c0*/  FMUL R14, R64, R14 ;  /* 0x0000000e400e7220 */ /* 0x000fc80000400000 */
[----:B------:R-:W-:Y:S02]  /*46d0*/  FFMA R75, R72, R15, R14 ;  /* 0x0000000f484b7223 */ /* 0x000fe4000000000e */
[----:B------:R-:W4:Y:S01]  /*46e0*/  LDG.E.64 R14, desc[UR36][R78.64+0x50] ;  /* 0x000050244e0e7981 */ /* 0x000f22000c1e1b00 */
[----:B------:R-:W-:Y:S01]  /*46f0*/  FFMA R47, R56, R47, R30 ;  /* 0x0000002f382f7223 */ /* 0x000fe2000000001e */
[----:B------:R-:W-:Y:S01]  /*4700*/  FADD R61, RZ, R61 ;  /* 0x0000003dff3d7221 */ /* 0x000fe20000000000 */
[----:B------:R-:W-:-:S03]  /*4710*/  FADD R30, RZ, R63 ;  /* 0x0000003fff1e7221 */ /* 0x000fc60000000000 */
[----:B------:R-:W-:Y:S01]  /*4720*/  FADD R62, R61, R62 ;  /* 0x0000003e3d3e7221 */ /* 0x000fe20000000000 */
[----:B------:R-:W-:Y:S01]  /*4730*/  FADD R3, R30, R3 ;  /* 0x000000031e037221 */ /* 0x000fe20000000000 */
[----:B------:R-:W-:Y:S01]  /*4740*/  FADD R61, RZ, R24 ;  /* 0x00000018ff3d7221 */ /* 0x000fe20000000000 */
[----:B------:R-:W-:Y:S01]  /*4750*/  FADD R30, RZ, R75 ;  /* 0x0000004bff1e7221 */ /* 0x000fe20000000000 */
[----:B------:R-:W-:Y:S01]  /*4760*/  FADD R24, RZ, R29 ;  /* 0x0000001dff187221 */ /* 0x000fe20000000000 */
[----:B------:R-:W-:Y:S02]  /*4770*/  FMUL R42, R64, R42 ;  /* 0x0000002a402a7220 */ /* 0x000fe40000400000 */
[----:B------:R-:W-:Y:S01]  /*4780*/  FADD R30, R30, R25 ;  /* 0x000000191e1e7221 */ /* 0x000fe20000000000 */
[----:B------:R-:W-:Y:S01]  /*4790*/  FADD R39, R24, R39 ;  /* 0x0000002718277221 */ /* 0x000fe20000000000 */
[----:B------:R-:W-:Y:S01]  /*47a0*/  FADD R25, RZ, R38 ;  /* 0x00000026ff197221 */ /* 0x000fe20000000000 */
[----:B------:R-:W-:-:S03]  /*47b0*/  FFMA R43, R72, R43, R42 ;  /* 0x0000002b482b7223 */ /* 0x000fc6000000002a */
[----:B------:R-:W-:Y:S01]  /*47c0*/  FADD R46, R25, R46 ;  /* 0x0000002e192e7221 */ /* 0x000fe20000000000 */
[----:B------:R-:W-:Y:S01]  /*47d0*/  FADD R38, RZ, R43 ;  /* 0x0000002bff267221 */ /* 0x000fe20000000000 */
[----:B------:R-:W-:-:S03]  /*47e0*/  FADD R71, RZ, R71 ;  /* 0x00000047ff477221 */ /* 0x000fc60000000000 */
[----:B------:R-:W-:Y:S01]  /*47f0*/  FADD R47, R38, R47 ;  /* 0x0000002f262f7221 */ /* 0x000fe20000000000 */
[----:B------:R-:W-:Y:S01]  /*4800*/  FADD R74, R71, R74 ;  /* 0x0000004a474a7221 */ /* 0x000fe20000000000 */
[----:B------:R-:W-:Y:S01]  /*4810*/  FADD R70, RZ, R70 ;  /* 0x00000046ff467221 */ /* 0x000fe20000000000 */
[----:B------:R-:W-:-:S03]  /*4820*/  FADD R28, R61, R28 ;  /* 0x0000001c3d1c7221 */ /* 0x000fc60000000000 */
[----:B------:R-:W-:Y:S01]  /*4830*/  FADD R73, R70, R73 ;  /* 0x0000004946497221 */ /* 0x000fe20000000000 */
[----:B--2---:R-:W-:-:S04]  /*4840*/  FMUL R24, R11, R9 ;  /* 0x000000090b187220 */ /* 0x004fc80000400000 */
[-C--:B------:R-:W-:Y:S02]  /*4850*/  FFMA R29, R5, R8.reuse, -R24 ;  /* 0x00000008051d7223 */ /* 0x080fe40000000818 */
[----:B------:R-:W2:Y:S01]  /*4860*/  LDG.E.64 R24, desc[UR36][R78.64+0x58] ;  /* 0x000058244e187981 */ /* 0x000ea2000c1e1b00 */
[-C--:B------:R-:W-:Y:S01]  /*4870*/  FMUL R38, R11, R8.reuse ;  /* 0x000000080b267220 */ /* 0x080fe20000400000 */
[CC--:B------:R-:W-:Y:S01]  /*4880*/  FMUL R71, R19.reuse, R8.reuse ;  /* 0x0000000813477220 */ /* 0x0c0fe20000400000 */
[----:B------:R-:W-:Y:S01]  /*4890*/  FADD R52, R52, R29 ;  /* 0x0000001d34347221 */ /* 0x000fe20000000000 */
[-C--:B------:R-:W-:Y:S01]  /*48a0*/  FMUL R61, R19, R9.reuse ;  /* 0x00000009133d7220 */ /* 0x080fe20000400000 */
[-C--:B------:R-:W-:Y:S01]  /*48b0*/  FFMA R38, R5, R9.reuse, R38 ;  /* 0x0000000905267223 */ /* 0x080fe20000000026 */
[-C--:B------:R-:W-:Y:S01]  /*48c0*/  FMUL R43, R4, R9.reuse ;  /* 0x00000009042b7220 */ /* 0x080fe20000400000 */
[CC--:B------:R-:W-:Y:S01]  /*48d0*/  FMUL R29, R45.reuse, R9.reuse ;  /* 0x000000092d1d7220 */ /* 0x0c0fe20000400000 */
[CC--:B------:R-:W-:Y:S01]  /*48e0*/  FFMA R42, R18.reuse, R9.reuse, R71 ;  /* 0x00000009122a7223 */ /* 0x0c0fe20000000047 */
[-C--:B------:R-:W-:Y:S01]  /*48f0*/  FMUL R63, R45, R8.reuse ;  /* 0x000000082d3f7220 */ /* 0x080fe20000400000 */
[----:B------:R-:W-:Y:S01]  /*4900*/  FADD R51, R51, R38 ;  /* 0x0000002633337221 */ /* 0x000fe20000000000 */
[-C--:B------:R-:W-:Y:S01]  /*4910*/  FFMA R38, R18, R8.reuse, -R61 ;  /* 0x0000000812267223 */ /* 0x080fe2000000083d */
[-C--:B------:R-:W-:Y:S01]  /*4920*/  FFMA R43, R0, R8.reuse, -R43 ;  /* 0x00000008002b7223 */ /* 0x080fe2000000082b */
[-C--:B------:R-:W-:Y:S01]  /*4930*/  FFMA R29, R32, R8.reuse, -R29 ;  /* 0x00000008201d7223 */ /* 0x080fe2000000081d */
[----:B------:R-:W-:Y:S01]  /*4940*/  FMUL R61, R4, R8 ;  /* 0x00000008043d7220 */ /* 0x000fe20000400000 */
[----:B------:R-:W-:Y:S01]  /*4950*/  FADD R73, R73, R42 ;  /* 0x0000002a49497221 */ /* 0x000fe20000000000 */
[----:B------:R-:W-:Y:S01]  /*4960*/  FFMA R8, R32, R9, R63 ;  /* 0x0000000920087223 */ /* 0x000fe2000000003f */
[----:B---3--:R-:W-:Y:S01]  /*4970*/  FMUL R42, R11, R12 ;  /* 0x0000000c0b2a7220 */ /* 0x008fe20000400000 */
[----:B------:R-:W-:Y:S01]  /*4980*/  FADD R60, R60, R29 ;  /* 0x0000001d3c3c7221 */ /* 0x000fe20000000000 */
[----:B------:R-:W-:Y:S01]  /*4990*/  FADD R65, R65, R38 ;  /* 0x0000002641417221 */ /* 0x000fe20000000000 */
[-C--:B------:R-:W-:Y:S01]  /*49a0*/  FMUL R38, R11, R13.reuse ;  /* 0x0000000d0b267220 */ /* 0x080fe20000400000 */
[----:B------:R-:W-:Y:S01]  /*49b0*/  FFMA R29, R5, R13, R42 ;  /* 0x0000000d051d7223 */ /* 0x000fe2000000002a */
[----:B------:R-:W-:Y:S01]  /*49c0*/  FFMA R61, R0, R9, R61 ;  /* 0x00000009003d7223 */ /* 0x000fe2000000003d */
[----:B------:R-:W-:-:S02]  /*49d0*/  FADD R59, R59, R8 ;  /* 0x000000083b3b7221 */ /* 0x000fc40000000000 */
[----:B------:R-:W3:Y:S01]  /*49e0*/  LDG.E.64 R8, desc[UR36][R78.64+0x60] ;  /* 0x000060244e087981 */ /* 0x000ee2000c1e1b00 */
[-C--:B------:R-:W-:Y:S01]  /*49f0*/  FFMA R38, R5, R12.reuse, -R38 ;  /* 0x0000000c05267223 */ /* 0x080fe20000000826 */
[----:B------:R-:W-:Y:S01]  /*4a00*/  FADD R16, R16, R29 ;  /* 0x0000001d10107221 */ /* 0x000fe20000000000 */
[-C--:B------:R-:W-:Y:S01]  /*4a10*/  FMUL R29, R4, R13.reuse ;  /* 0x0000000d041d7220 */ /* 0x080fe20000400000 */
[----:B------:R-:W-:Y:S01]  /*4a20*/  FADD R6, R6, R43 ;  /* 0x0000002b06067221 */ /* 0x000fe20000000000 */
[----:B------:R-:W-:Y:S01]  /*4a30*/  FADD R21, R21, R38 ;  /* 0x0000002615157221 */ /* 0x000fe20000000000 */
[----:B------:R-:W-:Y:S01]  /*4a40*/  FADD R44, R44, R61 ;  /* 0x0000003d2c2c7221 */ /* 0x000fe20000000000 */
[-C--:B------:R-:W-:Y:S01]  /*4a50*/  FMUL R43, R45, R13.reuse ;  /* 0x0000000d2d2b7220 */ /* 0x080fe20000400000 */
[-C--:B------:R-:W-:Y:S01]  /*4a60*/  FFMA R38, R0, R12.reuse, -R29 ;  /* 0x0000000c00267223 */ /* 0x080fe2000000081d */
[----:B------:R-:W-:Y:S02]  /*4a70*/  FMUL R61, R19, R13 ;  /* 0x0000000d133d7220 */ /* 0x000fe40000400000 */
[-C--:B------:R-:W-:Y:S01]  /*4a80*/  FFMA R43, R32, R12.reuse, -R43 ;  /* 0x0000000c202b7223 */ /* 0x080fe2000000082b */
[----:B------:R-:W-:Y:S01]  /*4a90*/  FADD R37, R37, R38 ;  /* 0x0000002625257221 */ /* 0x000fe20000000000 */
[----:B------:R-:W-:Y:S01]  /*4aa0*/  FFMA R29, R18, R12, -R61 ;  /* 0x0000000c121d7223 */ /* 0x000fe2000000083d */
[----:B----4-:R-:W-:Y:S01]  /*4ab0*/  FMUL R38, R11, R14 ;  /* 0x0000000e0b267220 */ /* 0x010fe20000400000 */
[-C--:B------:R-:W-:Y:S01]  /*4ac0*/  FMUL R61, R4, R12.reuse ;  /* 0x0000000c043d7220 */ /* 0x080fe20000400000 */
[-C--:B------:R-:W-:Y:S01]  /*4ad0*/  FMUL R63, R45, R12.reuse ;  /* 0x0000000c2d3f7220 */ /* 0x080fe20000400000 */
[----:B------:R-:W-:Y:S01]  /*4ae0*/  FADD R54, R54, R43 ;  /* 0x0000002b36367221 */ /* 0x000fe20000000000 */
[----:B------:R-:W-:Y:S01]  /*4af0*/  FMUL R71, R19, R12 ;  /* 0x0000000c13477220 */ /* 0x000fe20000400000 */
[----:B------:R-:W-:Y:S01]  /*4b00*/  FFMA R43, R5, R15, R38 ;  /* 0x0000000f052b7223 */ /* 0x000fe20000000026 */
[-C--:B------:R-:W-:Y:S01]  /*4b10*/  FFMA R12, R0, R13.reuse, R61 ;  /* 0x0000000d000c7223 */ /* 0x080fe2000000003d */
[----:B------:R-:W-:-:S02]  /*4b20*/  FFMA R63, R32, R13, R63 ;  /* 0x0000000d203f7223 */ /* 0x000fc4000000003f */
[----:B------:R-:W-:Y:S01]  /*4b30*/  FADD R34, R34, R43 ;  /* 0x0000002b22227221 */ /* 0x000fe20000000000 */
[----:B------:R-:W-:Y:S01]  /*4b40*/  FMUL R43, R4, R15 ;  /* 0x0000000f042b7220 */ /* 0x000fe20000400000 */
[----:B------:R-:W-:Y:S01]  /*4b50*/  FADD R48, R48, R63 ;  /* 0x0000003f30307221 */ /* 0x000fe20000000000 */
[----:B------:R-:W-:Y:S01]  /*4b60*/  FFMA R71, R18, R13, R71 ;  /* 0x0000000d12477223 */ /* 0x000fe20000000047 */
[----:B------:R-:W-:Y:S01]  /*4b70*/  FADD R35, R35, R12 ;  /* 0x0000000c23237221 */ /* 0x000fe20000000000 */
[-C--:B------:R-:W-:Y:S01]  /*4b80*/  FMUL R63, R19, R15.reuse ;  /* 0x0000000f133f7220 */ /* 0x080fe20000400000 */
[----:B------:R-:W4:Y:S01]  /*4b90*/  LDG.E.64 R12, desc[UR36][R78.64+0x68] ;  /* 0x000068244e0c7981 */ /* 0x000f22000c1e1b00 */
[----:B------:R-:W-:Y:S01]  /*4ba0*/  FADD R74, R74, R29 ;  /* 0x0000001d4a4a7221 */ /* 0x000fe20000000000 */
[-C--:B------:R-:W-:Y:S01]  /*4bb0*/  FFMA R56, R0, R14.reuse, -R43 ;  /* 0x0000000e00387223 */ /* 0x080fe2000000082b */
[----:B------:R-:W-:Y:S01]  /*4bc0*/  FADD R29, R30, R71 ;  /* 0x000000471e1d7221 */ /* 0x000fe20000000000 */
[-C--:B------:R-:W-:Y:S01]  /*4bd0*/  FFMA R43, R18, R14.reuse, -R63 ;  /* 0x0000000e122b7223 */ /* 0x080fe2000000083f */
[-C--:B------:R-:W-:Y:S01]  /*4be0*/  FMUL R30, R11, R15.reuse ;  /* 0x0000000f0b1e7220 */ /* 0x080fe20000400000 */
[CC--:B------:R-:W-:Y:S01]  /*4bf0*/  FMUL R61, R45.reuse, R15.reuse ;  /* 0x0000000f2d3d7220 */ /* 0x0c0fe20000400000 */
[-C--:B------:R-:W-:Y:S01]  /*4c00*/  FMUL R63, R4, R14.reuse ;  /* 0x0000000e043f7220 */ /* 0x080fe20000400000 */
[-C--:B------:R-:W-:Y:S01]  /*4c10*/  FMUL R71, R45, R14.reuse ;  /* 0x0000000e2d477220 */ /* 0x080fe20000400000 */
[-C--:B------:R-:W-:Y:S01]  /*4c20*/  FMUL R75, R19, R14.reuse ;  /* 0x0000000e134b7220 */ /* 0x080fe20000400000 */
[-C--:B------:R-:W-:Y:S01]  /*4c30*/  FFMA R30, R5, R14.reuse, -R30 ;  /* 0x0000000e051e7223 */ /* 0x080fe2000000081e */
[----:B------:R-:W-:Y:S01]  /*4c40*/  FFMA R61, R32, R14, -R61 ;  /* 0x0000000e203d7223 */ /* 0x000fe2000000083d */
[-C--:B------:R-:W-:Y:S01]  /*4c50*/  FFMA R64, R0, R15.reuse, R63 ;  /* 0x0000000f00407223 */ /* 0x080fe2000000003f */
[-C--:B------:R-:W-:Y:S01]  /*4c60*/  FFMA R38, R32, R15.reuse, R71 ;  /* 0x0000000f20267223 */ /* 0x080fe20000000047 */
[----:B------:R-:W-:-:S02]  /*4c70*/  FFMA R42, R18, R15, R75 ;  /* 0x0000000f122a7223 */ /* 0x000fc4000000004b */
[----:B------:R-:W5:Y:S01]  /*4c80*/  LDG.E.64 R14, desc[UR36][R78.64+0x70] ;  /* 0x000070244e0e7981 */ /* 0x000f62000c1e1b00 */
[----:B------:R-:W-:Y:S01]  /*4c90*/  FADD R23, R23, R30 ;  /* 0x0000001e17177221 */ /* 0x000fe20000000000 */
[----:B------:R-:W-:Y:S02]  /*4ca0*/  FADD R56, R31, R56 ;  /* 0x000000381f387221 */ /* 0x000fe40000000000 */
[----:B------:R-:W5:Y:S01]  /*4cb0*/  LDG.E.64 R30, desc[UR36][R78.64+0x78] ;  /* 0x000078244e1e7981 */ /* 0x000f62000c1e1b00 */
[----:B------:R-:W-:Y:S01]  /*4cc0*/  FADD R39, R39, R42 ;  /* 0x0000002a27277221 */ /* 0x000fe20000000000 */
[----:B------:R-:W-:Y:S01]  /*4cd0*/  FADD R41, R41, R64 ;  /* 0x0000004029297221 */ /* 0x000fe20000000000 */
[----:B------:R-:W-:Y:S01]  /*4ce0*/  FADD R28, R28, R43 ;  /* 0x0000002b1c1c7221 */ /* 0x000fe20000000000 */
[----:B------:R-:W-:-:S04]  /*4cf0*/  FADD R66, RZ, R66 ;  /* 0x00000042ff427221 */ /* 0x000fc80000000000 */
[----:B------:R-:W-:Y:S01]  /*4d00*/  FADD R49, R66, R49 ;  /* 0x0000003142317221 */ /* 0x000fe20000000000 */
[----:B------:R-:W-:Y:S01]  /*4d10*/  FADD R50, R50, R61 ;  /* 0x0000003d32327221 */ /* 0x000fe20000000000 */
[----:B------:R-:W-:Y:S01]  /*4d20*/  FADD R38, R53, R38 ;  /* 0x0000002635267221 */ /* 0x000fe20000000000 */
[----:B------:R-:W-:Y:S01]  /*4d30*/  BSSY.RECONVERGENT B0, `(.L_x_0) ;  /* 0x0000088000007945 */ /* 0x000fe20003800200 */
[C---:B--2---:R-:W-:Y:S01]  /*4d40*/  FMUL R42, R11.reuse, R25 ;  /* 0x000000190b2a7220 */ /* 0x044fe20000400000 */
[----:B------:R-:W-:-:S03]  /*4d50*/  FMUL R64, R11, R24 ;  /* 0x000000180b407220 */ /* 0x000fc60000400000 */
[CC--:B------:R-:W-:Y:S01]  /*4d60*/  FFMA R11, R5.reuse, R24.reuse, -R42 ;  /* 0x00000018050b7223 */ /* 0x0c0fe2000000082a */
[-C--:B------:R-:W-:Y:S01]  /*4d70*/  FFMA R42, R5, R25.reuse, R64 ;  /* 0x00000019052a7223 */ /* 0x080fe20000000040 */
[CC--:B------:R-:W-:Y:S01]  /*4d80*/  FMUL R5, R4.reuse, R25.reuse ;  /* 0x0000001904057220 */ /* 0x0c0fe20000400000 */
[-C--:B------:R-:W-:Y:S01]  /*4d90*/  FMUL R64, R4, R24.reuse ;  /* 0x0000001804407220 */ /* 0x080fe20000400000 */
[CC--:B------:R-:W-:Y:S02]  /*4da0*/  FMUL R43, R45.reuse, R25.reuse ;  /* 0x000000192d2b7220 */ /* 0x0c0fe40000400000 */
[CC--:B------:R-:W-:Y:S01]  /*4db0*/  FFMA R4, R0.reuse, R24.reuse, -R5 ;  /* 0x0000001800047223 */ /* 0x0c0fe20000000805 */
[-C--:B------:R-:W-:Y:S01]  /*4dc0*/  FFMA R5, R0, R25.reuse, R64 ;  /* 0x0000001900057223 */ /* 0x080fe20000000040 */
[-C--:B------:R-:W-:Y:S01]  /*4dd0*/  FMUL R64, R45, R24.reuse ;  /* 0x000000182d407220 */ /* 0x080fe20000400000 */
[----:B------:R-:W-:Y:S01]  /*4de0*/  FFMA R0, R32, R24, -R43 ;  /* 0x0000001820007223 */ /* 0x000fe2000000082b */
[----:B------:R-:W-:-:S02]  /*4df0*/  FMUL R43, R19, R25 ;  /* 0x00000019132b7220 */ /* 0x000fc40000400000 */
[-C--:B------:R-:W-:Y:S01]  /*4e00*/  FFMA R32, R32, R25.reuse, R64 ;  /* 0x0000001920207223 */ /* 0x080fe20000000040 */
[-C--:B------:R-:W-:Y:S01]  /*4e10*/  FMUL R64, R19, R24.reuse ;  /* 0x0000001813407220 */ /* 0x080fe20000400000 */
[C---:B------:R-:W-:Y:S01]  /*4e20*/  FFMA R19, R18.reuse, R24, -R43 ;  /* 0x0000001812137223 */ /* 0x040fe2000000082b */
[----:B------:R-:W-:Y:S02]  /*4e30*/  FADD R55, R55, R4 ;  /* 0x0000000437377221 */ /* 0x000fe40000000000 */
[----:B------:R-:W-:Y:S01]  /*4e40*/  FFMA R64, R18, R25, R64 ;  /* 0x0000001912407223 */ /* 0x000fe20000000040 */
[----:B------:R-:W-:Y:S01]  /*4e50*/  FADD R62, R62, R5 ;  /* 0x000000053e3e7221 */ /* 0x000fe20000000000 */
[C---:B---3--:R-:W-:Y:S01]  /*4e60*/  FMUL R4, R22.reuse, R9 ;  /* 0x0000000916047220 */ /* 0x048fe20000400000 */
[----:B------:R-:W-:-:S03]  /*4e70*/  FMUL R18, R22, R8 ;  /* 0x0000000816127220 */ /* 0x000fc60000400000 */
[C---:B------:R-:W-:Y:S01]  /*4e80*/  FFMA R5, R7.reuse, R8, -R4 ;  /* 0x0000000807057223 */ /* 0x040fe20000000804 */
[----:B------:R-:W-:-:S03]  /*4e90*/  FFMA R18, R7, R9, R18 ;  /* 0x0000000907127223 */ /* 0x000fc60000000012 */
[----:B------:R-:W-:Y:S01]  /*4ea0*/  FADD R5, R52, R5 ;  /* 0x0000000534057221 */ /* 0x000fe20000000000 */
[----:B------:R-:W-:Y:S01]  /*4eb0*/  FADD R18, R51, R18 ;  /* 0x0000001233127221 */ /* 0x000fe20000000000 */
[----:B------:R-:W-:Y:S02]  /*4ec0*/  FADD R3, R3, R0 ;  /* 0x0000000003037221 */ /* 0x000fe40000000000 */
[----:B------:R-:W-:Y:S01]  /*4ed0*/  FADD R0, R5, -1 ;  /* 0xbf80000005007421 */ /* 0x000fe20000000000 */
[----:B------:R-:W-:Y:S01]  /*4ee0*/  FMUL R51, R18, R18 ;  /* 0x0000001212337220 */ /* 0x000fe20000400000 */
[----:B------:R-:W-:Y:S01]  /*4ef0*/  FADD R58, R58, R11 ;  /* 0x0000000b3a3a7221 */ /* 0x000fe20000000000 */
[-C--:B------:R-:W-:Y:S01]  /*4f00*/  FMUL R43, R33, R8.reuse ;  /* 0x00000008212b7220 */ /* 0x080fe20000400000 */
[-C--:B------:R-:W-:Y:S01]  /*4f10*/  FMUL R11, R67, R9.reuse ;  /* 0x00000009430b7220 */ /* 0x080fe20000400000 */
[-C--:B------:R-:W-:Y:S01]  /*4f20*/  FMUL R25, R33, R9.reuse ;  /* 0x0000000921197220 */ /* 0x080fe20000400000 */
[CC--:B------:R-:W-:Y:S01]  /*4f30*/  FMUL R45, R40.reuse, R9.reuse ;  /* 0x00000009282d7220 */ /* 0x0c0fe20000400000 */
[----:B------:R-:W-:Y:S01]  /*4f40*/  FMUL R5, R40, R8 ;  /* 0x0000000828057220 */ /* 0x000fe20000400000 */
[----:B------:R-:W-:Y:S01]  /*4f50*/  FFMA R0, R0, R0, R51 ;  /* 0x0000000000007223 */ /* 0x000fe20000000033 */
[----:B------:R-:W-:Y:S01]  /*4f60*/  FADD R46, R46, R19 ;  /* 0x000000132e2e7221 */ /* 0x000fe20000000000 */
[-C--:B------:R-:W-:Y:S01]  /*4f70*/  FFMA R4, R20, R9.reuse, R43 ;  /* 0x0000000914047223 */ /* 0x080fe2000000002b */
[-C--:B------:R-:W-:Y:S01]  /*4f80*/  FMUL R19, R67, R8.reuse ;  /* 0x0000000843137220 */ /* 0x080fe20000400000 */
[-C--:B------:R-:W-:Y:S01]  /*4f90*/  FFMA R11, R10, R8.reuse, -R11 ;  /* 0x000000080a0b7223 */ /* 0x080fe2000000080b */
[-C--:B------:R-:W-:Y:S01]  /*4fa0*/  FFMA R25, R20, R8.reuse, -R25 ;  /* 0x0000000814197223 */ /* 0x080fe20000000819 */
[C---:B------:R-:W-:Y:S01]  /*4fb0*/  FFMA R18, R36.reuse, R8, -R45 ;  /* 0x0000000824127223 */ /* 0x040fe2000000082d */
[----:B------:R-:W-:Y:S01]  /*4fc0*/  FFMA R8, R36, R9, R5 ;  /* 0x0000000924087223 */ /* 0x000fe20000000005 */
[----:B------:R-:W-:Y:S01]  /*4fd0*/  IADD3 R5, PT, PT, R0, -0xd000000, RZ ;  /* 0xf300000000057810 */ /* 0x000fe20007ffe0ff */
[----:B------:R-:W-:Y:S01]  /*4fe0*/  FADD R59, R59, R4 ;  /* 0x000000043b3b7221 */ /* 0x000fe20000000000 */
[-C--:B----4-:R-:W-:Y:S01]  /*4ff0*/  FMUL R4, R22, R13.reuse ;  /* 0x0000000d16047220 */ /* 0x090fe20000400000 */
[----:B------:R-:W-:Y:S01]  /*5000*/  FADD R73, R73, R8 ;  /* 0x0000000849497221 */ /* 0x000fe20000000000 */
[----:B------:R-:W-:Y:S01]  /*5010*/  ISETP.GT.U32.AND P0, PT, R5, 0x727fffff, PT ;  /* 0x727fffff0500780c */ /* 0x000fe20003f04070 */
[----:B------:R-:W-:Y:S01]  /*5020*/  FMUL R5, R67, R13 ;  /* 0x0000000d43057220 */ /* 0x000fe20000400000 */
[----:B------:R-:W-:Y:S01]  /*5030*/  FFMA R19, R10, R9, R19 ;  /* 0x000000090a137223 */ /* 0x000fe20000000013 */
[-C--:B------:R-:W-:Y:S01]  /*5040*/  FMUL R8, R22, R12.reuse ;  /* 0x0000000c16087220 */ /* 0x080fe20000400000 */
[-C--:B------:R-:W-:Y:S01]  /*5050*/  FFMA R4, R7, R12.reuse, -R4 ;  /* 0x0000000c07047223 */ /* 0x080fe20000000804 */
[-C--:B------:R-:W-:Y:S01]  /*5060*/  FMUL R9, R67, R12.reuse ;  /* 0x0000000c43097220 */ /* 0x080fe20000400000 */
[----:B------:R-:W-:Y:S01]  /*5070*/  FADD R65, R65, R18 ;  /* 0x0000001241417221 */ /* 0x000fe20000000000 */
[C---:B------:R-:W-:Y:S01]  /*5080*/  FFMA R18, R10.reuse, R12, -R5 ;  /* 0x0000000c0a127223 */ /* 0x040fe20000000805 */
[-C--:B------:R-:W-:Y:S01]  /*5090*/  FFMA R5, R7, R13.reuse, R8 ;  /* 0x0000000d07057223 */ /* 0x080fe20000000008 */
[----:B------:R-:W-:Y:S01]  /*50a0*/  FADD R21, R21, R4 ;  /* 0x0000000415157221 */ /* 0x000fe20000000000 */
[----:B------:R-:W-:Y:S01]  /*50b0*/  FFMA R8, R10, R13, R9 ;  /* 0x0000000d0a087223 */ /* 0x000fe20000000009 */
[----:B------:R-:W-:Y:S01]  /*50c0*/  FADD R6, R6, R11 ;  /* 0x0000000b06067221 */ /* 0x000fe20000000000 */
[----:B-----5:R-:W-:Y:S01]  /*50d0*/  FMUL R4, R22, R15 ;  /* 0x0000000f16047220 */ /* 0x020fe20000400000 */
[----:B------:R-:W-:Y:S01]  /*50e0*/  FMUL R11, R33, R13 ;  /* 0x0000000d210b7220 */ /* 0x000fe20000400000 */
[----:B------:R-:W-:Y:S01]  /*50f0*/  FADD R16, R16, R5 ;  /* 0x0000000510107221 */ /* 0x000fe20000000000 */
[----:B------:R-:W-:Y:S01]  /*5100*/  FADD R35, R35, R8 ;  /* 0x0000000823237221 */ /* 0x000fe20000000000 */
[-C--:B------:R-:W-:Y:S01]  /*5110*/  FMUL R5, R67, R15.reuse ;  /* 0x0000000f43057220 */ /* 0x080fe20000400000 */
[-C--:B------:R-:W-:Y:S01]  /*5120*/  FFMA R4, R7, R14.reuse, -R4 ;  /* 0x0000000e07047223 */ /* 0x080fe20000000804 */
[----:B------:R-:W-:Y:S01]  /*5130*/  FMUL R8, R22, R14 ;  /* 0x0000000e16087220 */ /* 0x000fe20000400000 */
[----:B------:R-:W-:Y:S01]  /*5140*/  FFMA R11, R20, R12, -R11 ;  /* 0x0000000c140b7223 */ /* 0x000fe2000000080b */
[----:B------:R-:W-:Y:S01]  /*5150*/  FFMA R9, R10, R14, -R5 ;  /* 0x0000000e0a097223 */ /* 0x000fe20000000805 */
[----:B------:R-:W-:Y:S01]  /*5160*/  FADD R23, R23, R4 ;  /* 0x0000000417177221 */ /* 0x000fe20000000000 */
[----:B------:R-:W-:Y:S01]  /*5170*/  FFMA R5, R7, R15, R8 ;  /* 0x0000000f07057223 */ /* 0x000fe20000000008 */
[-C--:B------:R-:W-:Y:S01]  /*5180*/  FMUL R4, R22, R31.reuse ;  /* 0x0000001f16047220 */ /* 0x080fe20000400000 */
[----:B------:R-:W-:Y:S01]  /*5190*/  FADD R54, R54, R11 ;  /* 0x0000000b36367221 */ /* 0x000fe20000000000 */
[----:B------:R-:W-:Y:S01]  /*51a0*/  FMUL R22, R22, R30 ;  /* 0x0000001e16167220 */ /* 0x000fe20000400000 */
[----:B------:R-:W-:Y:S01]  /*51b0*/  FMUL R11, R67, R14 ;  /* 0x0000000e430b7220 */ /* 0x000fe20000400000 */
[----:B------:R-:W-:Y:S01]  /*51c0*/  FADD R34, R34, R5 ;  /* 0x0000000522227221 */ /* 0x000fe20000000000 */
[----:B------:R-:W-:Y:S01]  /*51d0*/  FADD R60, R60, R25 ;  /* 0x000000193c3c7221 */ /* 0x000fe20000000000 */
[C---:B------:R-:W-:Y:S01]  /*51e0*/  FFMA R5, R7.reuse, R30, -R4 ;  /* 0x0000001e07057223 */ /* 0x040fe20000000804 */
[----:B------:R-:W-:Y:S01]  /*51f0*/  FFMA R22, R7, R31, R22 ;  /* 0x0000001f07167223 */ /* 0x000fe20000000016 */
[----:B------:R-:W-:Y:S01]  /*5200*/  FADD R44, R44, R19 ;  /* 0x000000132c2c7221 */ /* 0x000fe20000000000 */
[----:B------:R-:W-:Y:S01]  /*5210*/  FMUL R25, R40, R13 ;  /* 0x0000000d28197220 */ /* 0x000fe20000400000 */
[----:B------:R-:W-:Y:S01]  /*5220*/  FFMA R8, R10, R15, R11 ;  /* 0x0000000f0a087223 */ /* 0x000fe2000000000b */
[CC--:B------:R-:W-:Y:S01]  /*5230*/  FMUL R7, R33.reuse, R31.reuse ;  /* 0x0000001f21077220 */ /* 0x0c0fe20000400000 */
[-C--:B------:R-:W-:Y:S01]  /*5240*/  FMUL R19, R33, R12.reuse ;  /* 0x0000000c21137220 */ /* 0x080fe20000400000 */
[----:B------:R-:W-:Y:S01]  /*5250*/  FADD R56, R56, R9 ;  /* 0x0000000938387221 */ /* 0x000fe20000000000 */
[-C--:B------:R-:W-:Y:S01]  /*5260*/  FFMA R25, R36, R12.reuse, -R25 ;  /* 0x0000000c24197223 */ /* 0x080fe20000000819 */
[----:B------:R-:W-:Y:S01]  /*5270*/  FMUL R43, R40, R12 ;  /* 0x0000000c282b7220 */ /* 0x000fe20000400000 */
[----:B------:R-:W-:Y:S01]  /*5280*/  FADD R41, R41, R8 ;  /* 0x0000000829297221 */ /* 0x000fe20000000000 */
[C---:B------:R-:W-:Y:S01]  /*5290*/  FMUL R9, R67.reuse, R31 ;  /* 0x0000001f43097220 */ /* 0x040fe20000400000 */
[C---:B------:R-:W-:Y:S01]  /*52a0*/  FFMA R19, R20.reuse, R13, R19 ;  /* 0x0000000d14137223 */ /* 0x040fe20000000013 */
[-C--:B------:R-:W-:Y:S01]  /*52b0*/  FMUL R67, R67, R30.reuse ;  /* 0x0000001e43437220 */ /* 0x080fe20000400000 */
[----:B------:R-:W-:-:S02]  /*52c0*/  FFMA R8, R20, R30, -R7 ;  /* 0x0000001e14087223 */ /* 0x000fc40000000807 */
[----:B------:R0:W1:Y:S01]  /*52d0*/  MUFU.RSQ R7, R0 ;  /* 0x0000000000077308 */ /* 0x0000620000001400 */
[----:B------:R-:W-:Y:S01]  /*52e0*/  FFMA R12, R36, R13, R43 ;  /* 0x0000000d240c7223 */ /* 0x000fe2000000002b */
[----:B------:R-:W-:Y:S01]  /*52f0*/  FADD R74, R74, R25 ;  /* 0x000000194a4a7221 */ /* 0x000fe20000000000 */
[----:B------:R-:W-:Y:S01]  /*5300*/  FFMA R4, R10, R30, -R9 ;  /* 0x0000001e0a047223 */ /* 0x000fe20000000809 */
[----:B------:R-:W-:Y:S01]  /*5310*/  FADD R48, R48, R19 ;  /* 0x0000001330307221 */ /* 0x000fe20000000000 */
[C---:B------:R-:W-:Y:S01]  /*5320*/  FMUL R25, R40.reuse, R15 ;  /* 0x0000000f28197220 */ /* 0x040fe20000400000 */
[-C--:B------:R-:W-:Y:S01]  /*5330*/  FMUL R43, R40, R14.reuse ;  /* 0x0000000e282b7220 */ /* 0x080fe20000400000 */
[-C--:B------:R-:W-:Y:S01]  /*5340*/  FFMA R67, R10, R31.reuse, R67 ;  /* 0x0000001f0a437223 */ /* 0x080fe20000000043 */
[C---:B------:R-:W-:Y:S01]  /*5350*/  FMUL R9, R40.reuse, R31 ;  /* 0x0000001f28097220 */ /* 0x040fe20000400000 */
[CC--:B------:R-:W-:Y:S01]  /*5360*/  FMUL R13, R33.reuse, R15.reuse ;  /* 0x0000000f210d7220 */ /* 0x0c0fe20000400000 */
[C---:B------:R-:W-:Y:S01]  /*5370*/  FMUL R19, R33.reuse, R14 ;  /* 0x0000000e21137220 */ /* 0x040fe20000400000 */
[-C--:B------:R-:W-:Y:S01]  /*5380*/  FMUL R10, R33, R30.reuse ;  /* 0x0000001e210a7220 */ /* 0x080fe20000400000 */
[----:B------:R-:W-:Y:S01]  /*5390*/  FMUL R40, R40, R30 ;  /* 0x0000001e28287220 */ /* 0x000fe20000400000 */
[----:B------:R-:W-:Y:S01]  /*53a0*/  FADD R29, R29, R12 ;  /* 0x0000000c1d1d7221 */ /* 0x000fe20000000000 */
[----:B------:R-:W-:Y:S01]  /*53b0*/  FADD R57, R57, R42 ;  /* 0x0000002a39397221 */ /* 0x000fe20000000000 */
[----:B------:R-:W-:Y:S01]  /*53c0*/  FADD R49, R49, R32 ;  /* 0x0000002031317221 */ /* 0x000fe20000000000 */
[----:B------:R-:W-:Y:S01]  /*53d0*/  FADD R47, R47, R64 ;  /* 0x000000402f2f7221 */ /* 0x000fe20000000000 */
[-C--:B------:R-:W-:Y:S01]  /*53e0*/  FFMA R13, R20, R14.reuse, -R13 ;  /* 0x0000000e140d7223 */ /* 0x080fe2000000080d */
[----:B------:R-:W-:Y:S01]  /*53f0*/  FFMA R25, R36, R14, -R25 ;  /* 0x0000000e24197223 */ /* 0x000fe20000000819 */
[-C--:B------:R-:W-:Y:S01]  /*5400*/  FFMA R19, R20, R15.reuse, R19 ;  /* 0x0000000f14137223 */ /* 0x080fe20000000013 */
[----:B------:R-:W-:Y:S01]  /*5410*/  FFMA R12, R36, R15, R43 ;  /* 0x0000000f240c7223 */ /* 0x000fe2000000002b */
[-C--:B------:R-:W-:Y:S01]  /*5420*/  FFMA R10, R20, R31.reuse, R10 ;  /* 0x0000001f140a7223 */ /* 0x080fe2000000000a */
[C---:B------:R-:W-:Y:S01]  /*5430*/  FFMA R9, R36.reuse, R30, -R9 ;  /* 0x0000001e24097223 */ /* 0x040fe20000000809 */
[----:B------:R-:W-:Y:S01]  /*5440*/  FFMA R40, R36, R31, R40 ;  /* 0x0000001f24287223 */ /* 0x000fe20000000028 */
        /* <DEDUP_REMOVED lines=13> */
[----:B01----:R-:W-:Y:S06]  /*5520*/  @!P0 BRA `(.L_x_1) ;  /* 0x0000000000108947 */ /* 0x003fec0003800000 */
[----:B------:R-:W-:-:S07]  /*5530*/  MOV R10, 0x5550 ;  /* 0x00005550000a7802 */ /* 0x000fce0000000f00 */
[----:B------:R-:W-:Y:S05]  /*5540*/  CALL.REL.NOINC `($__internal_0_$__cuda_sm20_sqrt_rn_f32_slowpath) ;  /* 0x0000001400bc7944 */ /* 0x000fea0003c00000 */
[----:B------:R-:W-:Y:S01]  /*5550*/  MOV R4, R0 ;  /* 0x0000000000047202 */ /* 0x000fe20000000f00 */
[----:B------:R-:W-:Y:S06]  /*5560*/  BRA `(.L_x_2) ;  /* 0x0000000000107947 */ /* 0x000fec0003800000 */
.L_x_1:
[----:B------:R-:W-:Y:S01]  /*5570*/  FMUL.FTZ R5, R0, R7 ;  /* 0x0000000700057220 */ /* 0x000fe20000410000 */
[----:B------:R-:W-:-:S03]  /*5580*/  FMUL.FTZ R4, R7, 0.5 ;  /* 0x3f00000007047820 */ /* 0x000fc60000410000 */
[----:B------:R-:W-:-:S04]  /*5590*/  FFMA R0, -R5, R5, R0 ;  /* 0x0000000505007223 */ /* 0x000fc80000000100 */
[----:B------:R-:W-:-:S07]  /*55a0*/  FFMA R4, R0, R4, R5 ;  /* 0x0000000400047223 */ /* 0x000fce0000000005 */
.L_x_2:
[----:B------:R-:W-:Y:S05]  /*55b0*/  BSYNC.RECONVERGENT B0 ;  /* 0x0000000000007941 */ /* 0x000fea0003800200 */
.L_x_0:
[----:B------:R-:W0:Y:S01]  /*55c0*/  F2F.F64.F32 R4, R4 ;  /* 0x0000000400047310 */ /* 0x000e220000201800 */
[----:B------:R-:W-:Y:S01]  /*55d0*/  UMOV UR4, 0x9999999a ;  /* 0x9999999a00047882 */ /* 0x000fe20000000000 */
[----:B------:R-:W-:Y:S01]  /*55e0*/  UMOV UR5, 0x3fb99999 ;  /* 0x3fb9999900057882 */ /* 0x000fe20000000000 */
[----:B------:R-:W-:Y:S01]  /*55f0*/  BSSY.RECONVERGENT B6, `(.L_x_3) ;  /* 0x000015d000067945 */ /* 0x000fe20003800200 */
[----:B0-----:R-:W-:-:S14]  /*5600*/  DSETP.GT.AND P0, PT, R4, UR4, PT ;  /* 0x0000000404007e2a */ /* 0x001fdc000bf04000 */
[----:B------:R-:W-:Y:S05]  /*5610*/  @P0 BRA `(.L_x_4) ;  /* 0x0000001400680947 */ /* 0x000fea0003800000 */
[----:B------:R-:W-:Y:S01]  /*5620*/  FMUL R16, R16, R16 ;  /* 0x0000001010107220 */ /* 0x000fe20000400000 */
[----:B------:R-:W-:Y:S03]  /*5630*/  BSSY.RECONVERGENT B0, `(.L_x_5) ;  /* 0x000000f000007945 */ /* 0x000fe60003800200 */
[----:B------:R-:W-:-:S04]  /*5640*/  FFMA R5, R21, R21, R16 ;  /* 0x0000001515057223 */ /* 0x000fc80000000010 */
[----:B------:R0:W1:Y:S01]  /*5650*/  MUFU.RSQ R0, R5 ;  /* 0x0000000500007308 */ /* 0x0000620000001400 */
[----:B------:R-:W-:-:S04]  /*5660*/  IADD3 R4, PT, PT, R5, -0xd000000, RZ ;  /* 0xf300000005047810 */ /* 0x000fc80007ffe0ff */
[----:B------:R-:W-:-:S13]  /*5670*/  ISETP.GT.U32.AND P0, PT, R4, 0x727fffff, PT ;  /* 0x727fffff0400780c */ /* 0x000fda0003f04070 */
[----:B01----:R-:W-:Y:S05]  /*5680*/  @!P0 BRA `(.L_x_6) ;  /* 0x0000000000148947 */ /* 0x003fea0003800000 */
[----:B------:R-:W-:Y:S02]  /*5690*/  MOV R0, R5 ;  /* 0x0000000500007202 */ /* 0x000fe40000000f00 */
[----:B------:R-:W-:-:S07]  /*56a0*/  MOV R10, 0x56c0 ;  /* 0x000056c0000a7802 */ /* 0x000fce0000000f00 */
[----:B------:R-:W-:Y:S05]  /*56b0*/  CALL.REL.NOINC `($__internal_0_$__cuda_sm20_sqrt_rn_f32_slowpath) ;  /* 0x0000001400607944 */ /* 0x000fea0003c00000 */
[----:B------:R-:W-:Y:S01]  /*56c0*/  MOV R4, R0 ;  /* 0x0000000000047202 */ /* 0x000fe20000000f00 */
[----:B------:R-:W-:Y:S06]  /*56d0*/  BRA `(.L_x_7) ;  /* 0x0000000000107947 */ /* 0x000fec0003800000 */
.L_x_6:
[----:B------:R-:W-:Y:S01]  /*56e0*/  FMUL.FTZ R4, R5, R0 ;  /* 0x0000000005047220 */ /* 0x000fe20000410000 */
[----:B------:R-:W-:-:S03]  /*56f0*/  FMUL.FTZ R0, R0, 0.5 ;  /* 0x3f00000000007820 */ /* 0x000fc60000410000 */
[----:B------:R-:W-:-:S04]  /*5700*/  FFMA R5, -R4, R4, R5 ;  /* 0x0000000404057223 */ /* 0x000fc80000000105 */
[----:B------:R-:W-:-:S07]  /*5710*/  FFMA R4, R5, R0, R4 ;  /* 0x0000000005047223 */ /* 0x000fce0000000004 */
.L_x_7:
[----:B------:R-:W-:Y:S05]  /*5720*/  BSYNC.RECONVERGENT B0 ;  /* 0x0000000000007941 */ /* 0x000fea0003800200 */
.L_x_5:
[----:B------:R-:W0:Y:S01]  /*5730*/  F2F.F64.F32 R4, R4 ;  /* 0x0000000400047310 */ /* 0x000e220000201800 */
[----:B------:R-:W-:Y:S01]  /*5740*/  UMOV UR4, 0x9999999a ;  /* 0x9999999a00047882 */ /* 0x000fe20000000000 */
[----:B------:R-:W-:Y:S02]  /*5750*/  UMOV UR5, 0x3fb99999 ;  /* 0x3fb9999900057882 */ /* 0x000fe40000000000 */
        /* <DEDUP_REMOVED lines=14> */
.L_x_9:
[----:B------:R-:W-:Y:S01]  /*5840*/  FMUL.FTZ R4, R5, R0 ;  /* 0x0000000005047220 */ /* 0x000fe20000410000 */
[----:B------:R-:W-:-:S03]  /*5850*/  FMUL.FTZ R0, R0, 0.5 ;  /* 0x3f00000000007820 */ /* 0x000fc60000410000 */
[----:B------:R-:W-:-:S04]  /*5860*/  FFMA R5, -R4, R4, R5 ;  /* 0x0000000404057223 */ /* 0x000fc80000000105 */
[----:B------:R-:W-:-:S07]  /*5870*/  FFMA R4, R5, R0, R4 ;  /* 0x0000000005047223 */ /* 0x000fce0000000004 */
.L_x_10:
[----:B------:R-:W-:Y:S05]  /*5880*/  BSYNC.RECONVERGENT B0 ;  /* 0x0000000000007941 */ /* 0x000fea0003800200 */
.L_x_8:
        /* <DEDUP_REMOVED lines=17> */
.L_x_12:
[----:B------:R-:W-:Y:S01]  /*59a0*/  FMUL.FTZ R4, R57, R0 ;  /* 0x0000000039047220 */ /* 0x000fe20000410000 */
[----:B------:R-:W-:-:S03]  /*59b0*/  FMUL.FTZ R0, R0, 0.5 ;  /* 0x3f00000000007820 */ /* 0x000fc60000410000 */
[----:B------:R-:W-:-:S04]  /*59c0*/  FFMA R5, -R4, R4, R57 ;  /* 0x0000000404057223 */ /* 0x000fc80000000139 */
[----:B------:R-:W-:-:S07]  /*59d0*/  FFMA R4, R5, R0, R4 ;  /* 0x0000000005047223 */ /* 0x000fce0000000004 */
.L_x_13:
[----:B------:R-:W-:Y:S05]  /*59e0*/  BSYNC.RECONVERGENT B0 ;  /* 0x0000000000007941 */ /* 0x000fea0003800200 */
.L_x_11:
        /* <DEDUP_REMOVED lines=17> */
.L_x_15:
[----:B------:R-:W-:Y:S01]  /*5b00*/  FMUL.FTZ R4, R5, R0 ;  /* 0x0000000005047220 */ /* 0x000fe20000410000 */
[----:B------:R-:W-:-:S03]  /*5b10*/  FMUL.FTZ R0, R0, 0.5 ;  /* 0x3f00000000007820 */ /* 0x000fc60000410000 */
[----:B------:R-:W-:-:S04]  /*5b20*/  FFMA R5, -R4, R4, R5 ;  /* 0x0000000404057223 */ /* 0x000fc80000000105 */
[----:B------:R-:W-:-:S07]  /*5b30*/  FFMA R4, R5, R0, R4 ;  /* 0x0000000005047223 */ /* 0x000fce0000000004 */
.L_x_16:
[----:B------:R-:W-:Y:S05]  /*5b40*/  BSYNC.RECONVERGENT B0 ;  /* 0x0000000000007941 */ /* 0x000fea0003800200 */
.L_x_14:
[----:B------:R-:W0:Y:S01]  /*5b50*/  F2F.F64.F32 R4, R4 ;  /* 0x0000000400047310 */ /* 0x000e220000201800 */
[----:B------:R-:W-:Y:S01]  /*5b60*/  UMOV UR4, 0x9999999a ;  /* 0x9999999a00047882 */ /* 0x000fe20000000000 */
[----:B------:R-:W-:Y:S02]  /*5b70*/  UMOV UR5, 0x3fb99999 ;  /* 0x3fb9999900057882 */ /* 0x000fe40000000000 */
[----:B0-----:R-:W-:-:S14]  /*5b80*/  DSETP.GT.AND P0, PT, R4, UR4, PT ;  /* 0x0000000404007e2a */ /* 0x001fdc000bf04000 */
[----:B------:R-:W-:Y:S05]  /*5b90*/  @P0 BRA `(.L_x_4) ;  /* 0x0000001000080947 */ /* 0x000fea0003800000 */
[----:B------:R-:W-:Y:S01]  /*5ba0*/  FADD R37, R37, -1 ;  /* 0xbf80000025257421 */ /* 0x000fe20000000000 */
        /* <DEDUP_REMOVED lines=12> */
.L_x_18:
[----:B------:R-:W-:Y:S01]  /*5c70*/  FMUL.FTZ R4, R5, R0 ;  /* 0x0000000005047220 */ /* 0x000fe20000410000 */
[----:B------:R-:W-:-:S03]  /*5c80*/  FMUL.FTZ R0, R0, 0.5 ;  /* 0x3f00000000007820 */ /* 0x000fc60000410000 */
[----:B------:R-:W-:-:S04]  /*5c90*/  FFMA R5, -R4, R4, R5 ;  /* 0x0000000404057223 */ /* 0x000fc80000000105 */
[----:B------:R-:W-:-:S07]  /*5ca0*/  FFMA R4, R5, R0, R4 ;  /* 0x0000000005047223 */ /* 0x000fce0000000004 */
.L_x_19:
[----:B------:R-:W-:Y:S05]  /*5cb0*/  BSYNC.RECONVERGENT B0 ;  /* 0x0000000000007941 */ /* 0x000fea0003800200 */
.L_x_17:
        /* <DEDUP_REMOVED lines=17> */
.L_x_21:
[----:B------:R-:W-:Y:S01]  /*5dd0*/  FMUL.FTZ R4, R41, R0 ;  /* 0x0000000029047220 */ /* 0x000fe20000410000 */
[----:B------:R-:W-:-:S03]  /*5de0*/  FMUL.FTZ R0, R0, 0.5 ;  /* 0x3f00000000007820 */ /* 0x000fc60000410000 */
[----:B------:R-:W-:-:S04]  /*5df0*/  FFMA R5, -R4, R4, R41 ;  /* 0x0000000404057223 */ /* 0x000fc80000000129 */
[----:B------:R-:W-:-:S07]  /*5e00*/  FFMA R4, R5, R0, R4 ;  /* 0x0000000005047223 */ /* 0x000fce0000000004 */
.L_x_22:
[----:B------:R-:W-:Y:S05]  /*5e10*/  BSYNC.RECONVERGENT B0 ;  /* 0x0000000000007941 */ /* 0x000fea0003800200 */
.L_x_20:
        /* <DEDUP_REMOVED lines=17> */
.L_x_24:
[----:B------:R-:W-:Y:S01]  /*5f30*/  FMUL.FTZ R4, R5, R0 ;  /* 0x0000000005047220 */ /* 0x000fe20000410000 */
[----:B------:R-:W-:-:S03]  /*5f40*/  FMUL.FTZ R0, R0, 0.5 ;  /* 0x3f00000000007820 */ /* 0x000fc60000410000 */
[----:B------:R-:W-:-:S04]  /*5f50*/  FFMA R5, -R4, R4, R5 ;  /* 0x0000000404057223 */ /* 0x000fc80000000105 */
[----:B------:R-:W-:-:S07]  /*5f60*/  FFMA R4, R5, R0, R4 ;  /* 0x0000000005047223 */ /* 0x000fce0000000004 */
.L_x_25:
[----:B------:R-:W-:Y:S05]  /*5f70*/  BSYNC.RECONVERGENT B0 ;  /* 0x0000000000007941 */ /* 0x000fea0003800200 */
.L_x_23:
        /* <DEDUP_REMOVED lines=17> */
.L_x_27:
[----:B------:R-:W-:Y:S01]  /*6090*/  FMUL.FTZ R4, R59, R0 ;  /* 0x000000003b047220 */ /* 0x000fe20000410000 */
[----:B------:R-:W-:-:S03]  /*60a0*/  FMUL.FTZ R0, R0, 0.5 ;  /* 0x3f00000000007820 */ /* 0x000fc60000410000 */
[----:B------:R-:W-:-:S04]  /*60b0*/  FFMA R5, -R4, R4, R59 ;  /* 0x0000000404057223 */ /* 0x000fc8000000013b */
[----:B------:R-:W-:-:S07]  /*60c0*/  FFMA R4, R5, R0, R4 ;  /* 0x0000000005047223 */ /* 0x000fce0000000004 */
.L_x_28:
[----:B------:R-:W-:Y:S05]  /*60d0*/  BSYNC.RECONVERGENT B0 ;  /* 0x0000000000007941 */ /* 0x000fea0003800200 */
.L_x_26:
        /* <DEDUP_REMOVED lines=17> */
.L_x_30:
[----:B------:R-:W-:Y:S01]  /*61f0*/  FMUL.FTZ R4, R5, R0 ;  /* 0x0000000005047220 */ /* 0x000fe20000410000 */
[----:B------:R-:W-:-:S03]  /*6200*/  FMUL.FTZ R0, R0, 0.5 ;  /* 0x3f00000000007820 */ /* 0x000fc60000410000 */
[----:B------:R-:W-:-:S04]  /*6210*/  FFMA R5, -R4, R4, R5 ;  /* 0x0000000404057223 */ /* 0x000fc80000000105 */
[----:B------:R-:W-:-:S07]  /*6220*/  FFMA R4, R5, R0, R4 ;  /* 0x0000000005047223 */ /* 0x000fce0000000004 */
.L_x_31:
[----:B------:R-:W-:Y:S05]  /*6230*/  BSYNC.RECONVERGENT B0 ;  /* 0x0000000000007941 */ /* 0x000fea0003800200 */
.L_x_29:
        /* <DEDUP_REMOVED lines=18> */
.L_x_33:
[----:B------:R-:W-:Y:S01]  /*6360*/  FMUL.FTZ R4, R5, R0 ;  /* 0x0000000005047220 */ /* 0x000fe20000410000 */
[----:B------:R-:W-:-:S03]  /*6370*/  FMUL.FTZ R0, R0, 0.5 ;  /* 0x3f00000000007820 */ /* 0x000fc60000410000 */
[----:B------:R-:W-:-:S04]  /*6380*/  FFMA R5, -R4, R4, R5 ;  /* 0x0000000404057223 */ /* 0x000fc80000000105 */
[----:B------:R-:W-:-:S07]  /*6390*/  FFMA R4, R5, R0, R4 ;  /* 0x0000000005047223 */ /* 0x000fce0000000004 */
.L_x_34:
[----:B------:R-:W-:Y:S05]  /*63a0*/  BSYNC.RECONVERGENT B0 ;  /* 0x0000000000007941 */ /* 0x000fea0003800200 */
.L_x_32:
        /* <DEDUP_REMOVED lines=17> */
.L_x_36:
[----:B------:R-:W-:Y:S01]  /*64c0*/  FMUL.FTZ R4, R3, R0 ;  /* 0x0000000003047220 */ /* 0x000fe20000410000 */
[----:B------:R-:W-:-:S03]  /*64d0*/  FMUL.FTZ R0, R0, 0.5 ;  /* 0x3f00000000007820 */ /* 0x000fc60000410000 */
[----:B------:R-:W-:-:S04]  /*64e0*/  FFMA R3, -R4, R4, R3 ;  /* 0x0000000404037223 */ /* 0x000fc80000000103 */
[----:B------:R-:W-:-:S07]  /*64f0*/  FFMA R4, R3, R0, R4 ;  /* 0x0000000003047223 */ /* 0x000fce0000000004 */
.L_x_37:
[----:B------:R-:W-:Y:S05]  /*6500*/  BSYNC.RECONVERGENT B0 ;  /* 0x0000000000007941 */ /* 0x000fea0003800200 */
.L_x_35:
        /* <DEDUP_REMOVED lines=17> */
.L_x_39:
[----:B------:R-:W-:Y:S01]  /*6620*/  FMUL.FTZ R4, R3, R0 ;  /* 0x0000000003047220 */ /* 0x000fe20000410000 */
[----:B------:R-:W-:-:S03]  /*6630*/  FMUL.FTZ R0, R0, 0.5 ;  /* 0x3f00000000007820 */ /* 0x000fc60000410000 */
[----:B------:R-:W-:-:S04]  /*6640*/  FFMA R3, -R4, R4, R3 ;  /* 0x0000000404037223 */ /* 0x000fc80000000103 */
[----:B------:R-:W-:-:S07]  /*6650*/  FFMA R4, R3, R0, R4 ;  /* 0x0000000003047223 */ /* 0x000fce0000000004 */
.L_x_40:
[----:B------:R-:W-:Y:S05]  /*6660*/  BSYNC.RECONVERGENT B0 ;  /* 0x0000000000007941 */ /* 0x000fea0003800200 */
.L_x_38:
        /* <DEDUP_REMOVED lines=17> */
.L_x_42:
[----:B------:R-:W-:Y:S01]  /*6780*/  FMUL.FTZ R4, R29, R0 ;  /* 0x000000001d047220 */ /* 0x000fe20000410000 */
[----:B------:R-:W-:-:S03]  /*6790*/  FMUL.FTZ R0, R0, 0.5 ;  /* 0x3f00000000007820 */ /* 0x000fc60000410000 */
[----:B------:R-:W-:-:S04]  /*67a0*/  FFMA R3, -R4, R4, R29 ;  /* 0x0000000404037223 */ /* 0x000fc8000000011d */
[----:B------:R-:W-:-:S07]  /*67b0*/  FFMA R4, R3, R0, R4 ;  /* 0x0000000003047223 */ /* 0x000fce0000000004 */
.L_x_43:
[----:B------:R-:W-:Y:S05]  /*67c0*/  BSYNC.RECONVERGENT B0 ;  /* 0x0000000000007941 */ /* 0x000fea0003800200 */
.L_x_41:
        /* <DEDUP_REMOVED lines=17> */
.L_x_45:
[----:B------:R-:W-:Y:S01]  /*68e0*/  FMUL.FTZ R4, R39, R0 ;  /* 0x0000000027047220 */ /* 0x000fe20000410000 */
[----:B------:R-:W-:-:S03]  /*68f0*/  FMUL.FTZ R0, R0, 0.5 ;  /* 0x3f00000000007820 */ /* 0x000fc60000410000 */
[----:B------:R-:W-:-:S04]  /*6900*/  FFMA R3, -R4, R4, R39 ;  /* 0x0000000404037223 */ /* 0x000fc80000000127 */
[----:B------:R-:W-:-:S07]  /*6910*/  FFMA R4, R3, R0, R4 ;  /* 0x0000000003047223 */ /* 0x000fce0000000004 */
.L_x_46:
[----:B------:R-:W-:Y:S05]  /*6920*/  BSYNC.RECONVERGENT B0 ;  /* 0x0000000000007941 */ /* 0x000fea0003800200 */
.L_x_44:
[----:B------:R-:W0:Y:S01]  /*6930*/  F2F.F64.F32 R4, R4 ;  /* 0x0000000400047310 */ /* 0x000e220000201800 */
[----:B------:R-:W-:Y:S01]  /*6940*/  UMOV UR4, 0x9999999a ;  /* 0x9999999a00047882 */ /* 0x000fe20000000000 */
[----:B------:R-:W-:Y:S02]  /*6950*/  UMOV UR5, 0x3fb99999 ;  /* 0x3fb9999900057882 */ /* 0x000fe40000000000 */
[----:B0-----:R-:W-:-:S14]  /*6960*/  DSETP.GT.AND P0, PT, R4, UR4, PT ;  /* 0x0000000404007e2a */ /* 0x001fdc000bf04000 */
[----:B------:R-:W-:Y:S05]  /*6970*/  @P0 BRA `(.L_x_4) ;  /* 0x0000000000900947 */ /* 0x000fea0003800000 */
[----:B------:R-:W-:Y:S01]  /*6980*/  FADD R47, R47, -1 ;  /* 0xbf8000002f2f7421 */ /* 0x000fe20000000000 */
[----:B------:R-:W-:Y:S03]  /*6990*/  BSSY.RECONVERGENT B0, `(.L_x_47) ;  /* 0x0000010000007945 */ /* 0x000fe60003800200 */
[----:B------:R-:W-:-:S04]  /*69a0*/  FMUL R47, R47, R47 ;  /* 0x0000002f2f2f7220 */ /* 0x000fc80000400000 */
        /* <DEDUP_REMOVED lines=10> */
.L_x_48:
[----:B------:R-:W-:Y:S01]  /*6a50*/  FMUL.FTZ R4, R47, R0 ;  /* 0x000000002f047220 */ /* 0x000fe20000410000 */
[----:B------:R-:W-:-:S03]  /*6a60*/  FMUL.FTZ R0, R0, 0.5 ;  /* 0x3f00000000007820 */ /* 0x000fc60000410000 */
[----:B------:R-:W-:-:S04]  /*6a70*/  FFMA R3, -R4, R4, R47 ;  /* 0x0000000404037223 */ /* 0x000fc8000000012f */
[----:B------:R-:W-:-:S07]  /*6a80*/  FFMA R4, R3, R0, R4 ;  /* 0x0000000003047223 */ /* 0x000fce0000000004 */
.L_x_49:
[----:B------:R-:W-:Y:S05]  /*6a90*/  BSYNC.RECONVERGENT B0 ;  /* 0x0000000000007941 */ /* 0x000fea0003800200 */
.L_x_47:
[----:B------:R-:W0:Y:S01]  /*6aa0*/  F2F.F64.F32 R4, R4 ;  /* 0x0000000400047310 */ /* 0x000e220000201800 */
[----:B------:R-:W-:Y:S01]  /*6ab0*/  UMOV UR4, 0x9999999a ;  /* 0x9999999a00047882 */ /* 0x000fe20000000000 */
[----:B------:R-:W-:Y:S02]  /*6ac0*/  UMOV UR5, 0x3fb99999 ;  /* 0x3fb9999900057882 */ /* 0x000fe40000000000 */
[----:B0-----:R-:W-:-:S14]  /*6ad0*/  DSETP.GT.AND P0, PT, R4, UR4, PT ;  /* 0x0000000404007e2a */ /* 0x001fdc000bf04000 */
[----:B------:R-:W-:Y:S05]  /*6ae0*/  @P0 BRA `(.L_x_4) ;  /* 0x0000000000340947 */ /* 0x000fea0003800000 */
[----:B------:R-:W-:Y:S01]  /*6af0*/  MOV R69, R26 ;  /* 0x0000001a00457202 */ /* 0x000fe20000000f00 */
[----:B------:R-:W0:Y:S01]  /*6b00*/  LDCU.64 UR4, c[0x4][0xe8] ;  /* 0x01001d00ff0477ac */ /* 0x000e220008000a00 */
[----:B------:R-:W-:Y:S02]  /*6b10*/  MOV R70, R88 ;  /* 0x0000005800467202 */ /* 0x000fe40000000f00 */
[----:B------:R-:W-:Y:S02]  /*6b20*/  MOV R71, R76 ;  /* 0x0000004c00477202 */ /* 0x000fe40000000f00 */
[----:B------:R-:W-:Y:S02]  /*6b30*/  MOV R0, 0x0 ;  /* 0x0000000000007802 */ /* 0x000fe40000000f00 */
[----:B------:R-:W-:Y:S01]  /*6b40*/  MOV R6, UR38 ;  /* 0x0000002600067c02 */ /* 0x000fe20008000f00 */
[----:B------:R1:W-:Y:S01]  /*6b50*/  STL.128 [R1], R68 ;  /* 0x0000004401007387 */ /* 0x0003e20000100c00 */
[----:B------:R1:W2:Y:S01]  /*6b60*/  LDC.64 R8, c[0x4][R0] ;  /* 0x0100000000087b82 */ /* 0x0002a20000000a00 */
[----:B------:R-:W-:-:S02]  /*6b70*/  MOV R7, UR39 ;  /* 0x0000002700077c02 */ /* 0x000fc40008000f00 */
[----:B0-----:R-:W-:Y:S02]  /*6b80*/  MOV R4, UR4 ;  /* 0x0000000400047c02 */ /* 0x001fe40008000f00 */
[----:B------:R-:W-:-:S07]  /*6b90*/  MOV R5, UR5 ;  /* 0x0000000500057c02 */ /* 0x000fce0008000f00 */
[----:B------:R-:W-:-:S07]  /*6ba0*/  LEPC R20, `(.L_x_4) ;  /* 0x000000001014794e */ /* 0x000fce0000000000 */
[----:B-12---:R-:W-:Y:S05]  /*6bb0*/  CALL.ABS.NOINC R8 ;  /* 0x0000000008007343 */ /* 0x006fea0003c00000 */
.L_x_4:
[----:B------:R-:W-:Y:S05]  /*6bc0*/  BSYNC.RECONVERGENT B6 ;  /* 0x0000000000067941 */ /* 0x000fea0003800200 */
.L_x_3:
[----:B------:R-:W-:Y:S02]  /*6bd0*/  IADD3 R2, P0, PT, R2, UR40, RZ ;  /* 0x0000002802027c10 */ /* 0x000fe4000ff1e0ff */
[----:B------:R-:W-:-:S04]  /*6be0*/  MOV R0, UR40 ;  /* 0x0000002800007c02 */ /* 0x000fc80008000f00 */
[----:B------:R-:W-:Y:S02]  /*6bf0*/  LEA.HI.X.SX32 R17, R0, R17, 0x1, P0 ;  /* 0x0000001100117211 */ /* 0x000fe400000f0eff */
[----:B------:R-:W-:-:S04]  /*6c00*/  ISETP.GE.U32.AND P0, PT, R2, UR42, PT ;  /* 0x0000002a02007c0c */ /* 0x000fc8000bf06070 */
[----:B------:R-:W-:-:S13]  /*6c10*/  ISETP.GE.AND.EX P0, PT, R17, UR43, PT, P0 ;  /* 0x0000002b11007c0c */ /* 0x000fda000bf06300 */
[----:B------:R-:W-:Y:S05]  /*6c20*/  @!P0 BRA `(.L_x_50) ;  /* 0xffffff94004c8947 */ /* 0x000fea000383ffff */
[----:B------:R-:W-:Y:S05]  /*6c30*/  EXIT ;  /* 0x000000000000794d */ /* 0x000fea0003800000 */
        .weak           $__internal_0_$__cuda_sm20_sqrt_rn_f32_slowpath
        .type           $__internal_0_$__cuda_sm20_sqrt_rn_f32_slowpath,@function
        .size           $__internal_0_$__cuda_sm20_sqrt_rn_f32_slowpath,(.L_x_53 - $__internal_0_$__cuda_sm20_sqrt_rn_f32_slowpath)
$__internal_0_$__cuda_sm20_sqrt_rn_f32_slowpath:
[----:B------:R-:W-:-:S13]  /*6c40*/  LOP3.LUT P0, RZ, R0, 0x7fffffff, RZ, 0xc0, !PT ;  /* 0x7fffffff00ff7812 */ /* 0x000fda000780c0ff */
[----:B------:R-:W-:Y:S01]  /*6c50*/  @!P0 MOV R4, R0 ;  /* 0x0000000000048202 */ /* 0x000fe20000000f00 */
[----:B------:R-:W-:Y:S06]  /*6c60*/  @!P0 BRA `(.L_x_51) ;  /* 0x0000000000408947 */ /* 0x000fec0003800000 */
[----:B------:R-:W-:-:S13]  /*6c70*/  FSETP.GEU.FTZ.AND P0, PT, R0, RZ, PT ;  /* 0x000000ff0000720b */ /* 0x000fda0003f1e000 */
[----:B------:R-:W-:Y:S01]  /*6c80*/  @!P0 MOV R4, 0x7fffffff ;  /* 0x7fffffff00048802 */ /* 0x000fe20000000f00 */
[----:B------:R-:W-:Y:S06]  /*6c90*/  @!P0 BRA `(.L_x_51) ;  /* 0x0000000000348947 */ /* 0x000fec0003800000 */
[----:B------:R-:W-:-:S13]  /*6ca0*/  FSETP.GTU.FTZ.AND P0, PT, |R0|, +INF , PT ;  /* 0x7f8000000000780b */ /* 0x000fda0003f1c200 */
[----:B------:R-:W-:Y:S01]  /*6cb0*/  @P0 FADD.FTZ R4, R0, 1 ;  /* 0x3f80000000040421 */ /* 0x000fe20000010000 */
[----:B------:R-:W-:Y:S06]  /*6cc0*/  @P0 BRA `(.L_x_51) ;  /* 0x0000000000280947 */ /* 0x000fec0003800000 */
[----:B------:R-:W-:-:S13]  /*6cd0*/  FSETP.NEU.FTZ.AND P0, PT, |R0|, +INF , PT ;  /* 0x7f8000000000780b */ /* 0x000fda0003f1d200 */
[----:B------:R-:W-:-:S04]  /*6ce0*/  @P0 FFMA R5, R0, 1.84467440737095516160e+19, RZ ;  /* 0x5f80000000050823 */ /* 0x000fc800000000ff */
[----:B------:R-:W0:Y:S02]  /*6cf0*/  @P0 MUFU.RSQ R4, R5 ;  /* 0x0000000500040308 */ /* 0x000e240000001400 */
[----:B0-----:R-:W-:Y:S01]  /*6d00*/  @P0 FMUL.FTZ R8, R5, R4 ;  /* 0x0000000405080220 */ /* 0x001fe20000410000 */
[----:B------:R-:W-:Y:S01]  /*6d10*/  @P0 FMUL.FTZ R9, R4, 0.5 ;  /* 0x3f00000004090820 */ /* 0x000fe20000410000 */
[----:B------:R-:W-:Y:S02]  /*6d20*/  @!P0 MOV R4, R0 ;  /* 0x0000000000048202 */ /* 0x000fe40000000f00 */
[----:B------:R-:W-:-:S04]  /*6d30*/  @P0 FADD.FTZ R7, -R8, -RZ ;  /* 0x800000ff08070221 */ /* 0x000fc80000010100 */
[----:B------:R-:W-:-:S04]  /*6d40*/  @P0 FFMA R7, R8, R7, R5 ;  /* 0x0000000708070223 */ /* 0x000fc80000000005 */
[----:B------:R-:W-:-:S04]  /*6d50*/  @P0 FFMA R7, R7, R9, R8 ;  /* 0x0000000907070223 */ /* 0x000fc80000000008 */
[----:B------:R-:W-:-:S07]  /*6d60*/  @P0 FMUL.FTZ R4, R7, 2.3283064365386962891e-10 ;  /* 0x2f80000007040820 */ /* 0x000fce0000410000 */
.L_x_51:
[----:B------:R-:W-:Y:S01]  /*6d70*/  HFMA2 R5, -RZ, RZ, 0, 0 ;  /* 0x00000000ff057431 */ /* 0x000fe200000001ff */
[----:B------:R-:W-:Y:S02]  /*6d80*/  MOV R0, R4 ;  /* 0x0000000400007202 */ /* 0x000fe40000000f00 */
[----:B------:R-:W-:-:S04]  /*6d90*/  MOV R4, R10 ;  /* 0x0000000a00047202 */ /* 0x000fc80000000f00 */
[----:B------:R-:W-:Y:S05]  /*6da0*/  RET.REL.NODEC R4 `(_Z4findPA4_A4_N6thrust24THRUST_300001_SM_1000_NS7complexIfEEl) ;  /* 0xffffff9004947950 */ /* 0x000fea0003c3ffff */
.L_x_52:
[----:B------:R-:W-:-:S00]  /*6db0*/  BRA `(.L_x_52) ;  /* 0xfffffffc00fc7947 */ /* 0x000fc0000383ffff */
[----:B------:R-:W-:-:S00]  /*6dc0*/  NOP ;  /* 0x0000000000007918 */ /* 0x000fc00000000000 */
        /* <DEDUP_REMOVED lines=11> */
.L_x_53:


//--------------------- .nv.global.init           --------------------------
	.section	.nv.global.init,"aw",@progbits
.nv.global.init:
	.type		$str,@object
	.size		$str,(.L_28 - $str)
$str:
        /*0000*/ 	.byte	0x25, 0x64, 0x20, 0x3a, 0x20, 0x25, 0x64, 0x20, 0x3a, 0x20, 0x25, 0x64, 0x20, 0x3a, 0x20, 0x25
        /*0010*/ 	.byte	0x64, 0x0a, 0x00
.L_28:


//--------------------- .nv.shared.reserved.0     --------------------------
	.section	.nv.shared.reserved.0,"aw",@nobits
	.weak		__nv_reservedSMEM_offset_0_alias
	.size		__nv_reservedSMEM_offset_0_alias, 0, 64
	.other		__nv_reservedSMEM_offset_0_alias,@"STO_CUDA_RESERVED_SHARED STV_DEFAULT"
__nv_reservedSMEM_offset_0_alias:
	.zero		0
	.zero		64


//--------------------- .nv.global                --------------------------
	.section	.nv.global,"aw",@nobits
.nv.global:
	.type		_ZN28_INTERNAL_91ffd845_4_k_cu_Id4cuda3std3__48in_placeE,@object
	.size		_ZN28_INTERNAL_91ffd845_4_k_cu_Id4cuda3std3__48in_placeE,(_ZN28_INTERNAL_91ffd845_4_k_cu_Id4cuda3std6ranges3__45__cpo8distanceE - _ZN28_INTERNAL_91ffd845_4_k_cu_Id4cuda3std3__48in_placeE)
_ZN28_INTERNAL_91ffd845_4_k_cu_Id4cuda3std3__48in_placeE:
	.zero		1
	.type		_ZN28_INTERNAL_91ffd845_4_k_cu_Id4cuda3std6ranges3__45__cpo8distanceE,@object
	.size		_ZN28_INTERNAL_91ffd845_4_k_cu_Id4cuda3std6ranges3__45__cpo8distanceE,(_ZN28_INTERNAL_91ffd845_4_k_cu_Id4cuda3std3__45__cpo6cbeginE - _ZN28_INTERNAL_91ffd845_4_k_cu_Id4cuda3std6ranges3__45__cpo8distanceE)
_ZN28_INTERNAL_91ffd845_4_k_cu_Id4cuda3std6ranges3__45__cpo8distanceE:
	.zero		1
	.type		_ZN28_INTERNAL_91ffd845_4_k_cu_Id4cuda3std3__45__cpo6cbeginE,@object
	.size		_ZN28_INTERNAL_91ffd845_4_k_cu_Id4cuda3std3__45__cpo6cbeginE,(_ZN28_INTERNAL_91ffd845_4_k_cu_Id4cuda3std6ranges3__45__cpo7advanceE - _ZN28_INTERNAL_91ffd845_4_k_cu_Id4cuda3std3__45__cpo6cbeginE)
_ZN28_INTERNAL_91ffd845_4_k_cu_Id4cuda3std3__45__cpo6cbeginE:
	.zero		1
	.type		_ZN28_INTERNAL_91ffd845_4_k_cu_Id4cuda3std6ranges3__45__cpo7advanceE,@object
	.size		_ZN28_INTERNAL_91ffd845_4_k_cu_Id4cuda3std6ranges3__45__cpo7advanceE,(_ZN28_INTERNAL_91ffd845_4_k_cu_Id4cuda3std3__45__cpo7crbeginE - _ZN28_INTERNAL_91ffd845_4_k_cu_Id4cuda3std6ranges3__45__cpo7advanceE)
_ZN28_INTERNAL_91ffd845_4_k_cu_Id4cuda3std6ranges3__45__cpo7advanceE:
	.zero		1
	.type		_ZN28_INTERNAL_91ffd845_4_k_cu_Id4cuda3std3__45__cpo7crbeginE,@object
	.size		_ZN28_INTERNAL_91ffd845_4_k_cu_Id4cuda3std3__45__cpo7crbeginE,(_ZN28_INTERNAL_91ffd845_4_k_cu_Id4cuda3std6ranges3__45__cpo4dataE - _ZN28_INTERNAL_91ffd845_4_k_cu_Id4cuda3std3__45__cpo7crbeginE)
_ZN28_INTERNAL_91ffd845_4_k_cu_Id4cuda3std3__45__cpo7crbeginE:
	.zero		1
	.type		_ZN28_INTERNAL_91ffd845_4_k_cu_Id4cuda3std6ranges3__45__cpo4dataE,@object
	.size		_ZN28_INTERNAL_91ffd845_4_k_cu_Id4cuda3std6ranges3__45__cpo4dataE,(_ZN28_INTERNAL_91ffd845_4_k_cu_Id4cuda3std6ranges3__45__cpo5beginE - _ZN28_INTERNAL_91ffd845_4_k_cu_Id4cuda3std6ranges3__45__cpo4dataE)
_ZN28_INTERNAL_91ffd845_4_k_cu_Id4cuda3std6ranges3__45__cpo4dataE:
	.zero		1
	.type		_ZN28_INTERNAL_91ffd845_4_k_cu_Id4cuda3std6ranges3__45__cpo5beginE,@object
	.size		_ZN28_INTERNAL_91ffd845_4_k_cu_Id4cuda3std6ranges3__45__cpo5beginE,(_ZN28_INTERNAL_91ffd845_4_k_cu_Id4cuda3std3__430_GLOBAL__N__91ffd845_4_k_cu_Id6ignoreE - _ZN28_INTERNAL_91ffd845_4_k_cu_Id4cuda3std6ranges3__45__cpo5beginE)
_ZN28_INTERNAL_91ffd845_4_k_cu_Id4cuda3std6ranges3__45__cpo5beginE:
	.zero		1
	.type		_ZN28_INTERNAL_91ffd845_4_k_cu_Id4cuda3std3__430_GLOBAL__N__91ffd845_4_k_cu_Id6ignoreE,@object
	.size		_ZN28_INTERNAL_91ffd845_4_k_cu_Id4cuda3std3__430_GLOBAL__N__91ffd845_4_k_cu_Id6ignoreE,(_ZN28_INTERNAL_91ffd845_4_k_cu_Id4cuda3std6ranges3__45__cpo4sizeE - _ZN28_INTERNAL_91ffd845_4_k_cu_Id4cuda3std3__430_GLOBAL__N__91ffd845_4_k_cu_Id6ignoreE)
_ZN28_INTERNAL_91ffd845_4_k_cu_Id4cuda3std3__430_GLOBAL__N__91ffd845_4_k_cu_Id6ignoreE:
	.zero		1
	.type		_ZN28_INTERNAL_91ffd845_4_k_cu_Id4cuda3std6ranges3__45__cpo4sizeE,@object
	.size		_ZN28_INTERNAL_91ffd845_4_k_cu_Id4cuda3std6ranges3__45__cpo4sizeE,(_ZN28_INTERNAL_91ffd845_4_k_cu_Id4cuda3std3__45__cpo5beginE - _ZN28_INTERNAL_91ffd845_4_k_cu_Id4cuda3std6ranges3__45__cpo4sizeE)
_ZN28_INTERNAL_91ffd845_4_k_cu_Id4cuda3std6ranges3__45__cpo4sizeE:
	.zero		1
	.type		_ZN28_INTERNAL_91ffd845_4_k_cu_Id4cuda3std3__45__cpo5beginE,@object
	.size		_ZN28_INTERNAL_91ffd845_4_k_cu_Id4cuda3std3__45__cpo5beginE,(_ZN28_INTERNAL_91ffd845_4_k_cu_Id4cuda3std6ranges3__45__cpo6cbeginE - _ZN28_INTERNAL_91ffd845_4_k_cu_Id4cuda3std3__45__cpo5beginE)
_ZN28_INTERNAL_91ffd845_4_k_cu_Id4cuda3std3__45__cpo5beginE:
	.zero		1
	.type		_ZN28_INTERNAL_91ffd845_4_k_cu_Id4cuda3std6ranges3__45__cpo6cbeginE,@object
	.size		_ZN28_INTERNAL_91ffd845_4_k_cu_Id4cuda3std6ranges3__45__cpo6cbeginE,(_ZN28_INTERNAL_91ffd845_4_k_cu_Id4cuda3std3__45__cpo6rbeginE - _ZN28_INTERNAL_91ffd845_4_k_cu_Id4cuda3std6ranges3__45__cpo6cbeginE)
_ZN28_INTERNAL_91ffd845_4_k_cu_Id4cuda3std6ranges3__45__cpo6cbeginE:
	.zero		1
	.type		_ZN28_INTERNAL_91ffd845_4_k_cu_Id4cuda3std3__45__cpo6rbeginE,@object
	.size		_ZN28_INTERNAL_91ffd845_4_k_cu_Id4cuda3std3__45__cpo6rbeginE,(_ZN28_INTERNAL_91ffd845_4_k_cu_Id4cuda3std6ranges3__45__cpo4nextE - _ZN28_INTERNAL_91ffd845_4_k_cu_Id4cuda3std3__45__cpo6rbeginE)
_ZN28_INTERNAL_91ffd845_4_k_cu_Id4cuda3std3__45__cpo6rbeginE:
	.zero		1
	.type		_ZN28_INTERNAL_91ffd845_4_k_cu_Id4cuda3std6ranges3__45__cpo4nextE,@object
	.size		_ZN28_INTERNAL_91ffd845_4_k_cu_Id4cuda3std6ranges3__45__cpo4nextE,(_ZN28_INTERNAL_91ffd845_4_k_cu_Id4cuda3std6ranges3__45__cpo4swapE - _ZN28_INTERNAL_91ffd845_4_k_cu_Id4cuda3std6ranges3__45__cpo4nextE)
_ZN28_INTERNAL_91ffd845_4_k_cu_Id4cuda3std6ranges3__45__cpo4nextE:
	.zero		1
	.type		_ZN28_INTERNAL_91ffd845_4_k_cu_Id4cuda3std6ranges3__45__cpo4swapE,@object
	.size		_ZN28_INTERNAL_91ffd845_4_k_cu_Id4cuda3std6ranges3__45__cpo4swapE,(_ZN28_INTERNAL_91ffd845_4_k_cu_Id4cuda3std3__420unreachable_sentinelE - _ZN28_INTERNAL_91ffd845_4_k_cu_Id4cuda3std6ranges3__45__cpo4swapE)
_ZN28_INTERNAL_91ffd845_4_k_cu_Id4cuda3std6ranges3__45__cpo4swapE:
	.zero		1
	.type		_ZN28_INTERNAL_91ffd845_4_k_cu_Id4cuda3std3__420unreachable_sentinelE,@object
	.size		_ZN28_INTERNAL_91ffd845_4_k_cu_Id4cuda3std3__420unreachable_sentinelE,(_ZN28_INTERNAL_91ffd845_4_k_cu_Id6thrust24THRUST_300001_SM_1000_NS6system6detail10sequential3seqE - _ZN28_INTERNAL_91ffd845_4_k_cu_Id4cuda3std3__420unreachable_sentinelE)
_ZN28_INTERNAL_91ffd845_4_k_cu_Id4cuda3std3__420unreachable_sentinelE:
	.zero		1
	.type		_ZN28_INTERNAL_91ffd845_4_k_cu_Id6thrust24THRUST_300001_SM_1000_NS6system6detail10sequential3seqE,@object
	.size		_ZN28_INTERNAL_91ffd845_4_k_cu_Id6thrust24THRUST_300001_SM_1000_NS6system6detail10sequential3seqE,(_ZN28_INTERNAL_91ffd845_4_k_cu_Id4cuda3std3__45__cpo4cendE - _ZN28_INTERNAL_91ffd845_4_k_cu_Id6thrust24THRUST_300001_SM_1000_NS6system6detail10sequential3seqE)
_ZN28_INTERNAL_91ffd845_4_k_cu_Id6thrust24THRUST_300001_SM_1000_NS6system6detail10sequential3seqE:
	.zero		1
	.type		_ZN28_INTERNAL_91ffd845_4_k_cu_Id4cuda3std3__45__cpo4cendE,@object
	.size		_ZN28_INTERNAL_91ffd845_4_k_cu_Id4cuda3std3__45__cpo4cendE,(_ZN28_INTERNAL_91ffd845_4_k_cu_Id4cuda3std6ranges3__45__cpo9iter_swapE - _ZN28_INTERNAL_91ffd845_4_k_cu_Id4cuda3std3__45__cpo4cendE)
_ZN28_INTERNAL_91ffd845_4_k_cu_Id4cuda3std3__45__cpo4cendE:
	.zero		1
	.type		_ZN28_INTERNAL_91ffd845_4_k_cu_Id4cuda3std6ranges3__45__cpo9iter_swapE,@object
	.size		_ZN28_INTERNAL_91ffd845_4_k_cu_Id4cuda3std6ranges3__45__cpo9iter_swapE,(_ZN28_INTERNAL_91ffd845_4_k_cu_Id4cuda3std3__45__cpo5crendE - _ZN28_INTERNAL_91ffd845_4_k_cu_Id4cuda3std6ranges3__45__cpo9iter_swapE)
_ZN28_INTERNAL_91ffd845_4_k_cu_Id4cuda3std6ranges3__45__cpo9iter_swapE:
	.zero		1
	.type		_ZN28_INTERNAL_91ffd845_4_k_cu_Id4cuda3std3__45__cpo5crendE,@object
	.size		_ZN28_INTERNAL_91ffd845_4_k_cu_Id4cuda3std3__45__cpo5crendE,(_ZN28_INTERNAL_91ffd845_4_k_cu_Id4cuda3std6ranges3__45__cpo5cdataE - _ZN28_INTERNAL_91ffd845_4_k_cu_Id4cuda3std3__45__cpo5crendE)
_ZN28_INTERNAL_91ffd845_4_k_cu_Id4cuda3std3__45__cpo5crendE:
	.zero		1
	.type		_ZN28_INTERNAL_91ffd845_4_k_cu_Id4cuda3std6ranges3__45__cpo5cdataE,@object
	.size		_ZN28_INTERNAL_91ffd845_4_k_cu_Id4cuda3std6ranges3__45__cpo5cdataE,(_ZN28_INTERNAL_91ffd845_4_k_cu_Id4cuda3std6ranges3__45__cpo3endE - _ZN28_INTERNAL_91ffd845_4_k_cu_Id4cuda3std6ranges3__45__cpo5cdataE)
_ZN28_INTERNAL_91ffd845_4_k_cu_Id4cuda3std6ranges3__45__cpo5cdataE:
	.zero		1
	.type		_ZN28_INTERNAL_91ffd845_4_k_cu_Id4cuda3std6ranges3__45__cpo3endE,@object
	.size		_ZN28_INTERNAL_91ffd845_4_k_cu_Id4cuda3std6ranges3__45__cpo3endE,(_ZN28_INTERNAL_91ffd845_4_k_cu_Id4cuda3std3__419piecewise_constructE - _ZN28_INTERNAL_91ffd845_4_k_cu_Id4cuda3std6ranges3__45__cpo3endE)
_ZN28_INTERNAL_91ffd845_4_k_cu_Id4cuda3std6ranges3__45__cpo3endE:
	.zero		1
	.type		_ZN28_INTERNAL_91ffd845_4_k_cu_Id4cuda3std3__419piecewise_constructE,@object
	.size		_ZN28_INTERNAL_91ffd845_4_k_cu_Id4cuda3std3__419piecewise_constructE,(_ZN28_INTERNAL_91ffd845_4_k_cu_Id4cuda3std6ranges3__45__cpo5ssizeE - _ZN28_INTERNAL_91ffd845_4_k_cu_Id4cuda3std3__419piecewise_constructE)
_ZN28_INTERNAL_91ffd845_4_k_cu_Id4cuda3std3__419piecewise_constructE:
	.zero		1
	.type		_ZN28_INTERNAL_91ffd845_4_k_cu_Id4cuda3std6ranges3__45__cpo5ssizeE,@object
	.size		_ZN28_INTERNAL_91ffd845_4_k_cu_Id4cuda3std6ranges3__45__cpo5ssizeE,(_ZN28_INTERNAL_91ffd845_4_k_cu_Id4cuda3std3__45__cpo3endE - _ZN28_INTERNAL_91ffd845_4_k_cu_Id4cuda3std6ranges3__45__cpo5ssizeE)
_ZN28_INTERNAL_91ffd845_4_k_cu_Id4cuda3std6ranges3__45__cpo5ssizeE:
	.zero		1
	.type		_ZN28_INTERNAL_91ffd845_4_k_cu_Id4cuda3std3__45__cpo3endE,@object
	.size		_ZN28_INTERNAL_91ffd845_4_k_cu_Id4cuda3std3__45__cpo3endE,(_ZN28_INTERNAL_91ffd845_4_k_cu_Id4cuda3std6ranges3__45__cpo4cendE - _ZN28_INTERNAL_91ffd845_4_k_cu_Id4cuda3std3__45__cpo3endE)
_ZN28_INTERNAL_91ffd845_4_k_cu_Id4cuda3std3__45__cpo3endE:
	.zero		1
	.type		_ZN28_INTERNAL_91ffd845_4_k_cu_Id4cuda3std6ranges3__45__cpo4cendE,@object
	.size		_ZN28_INTERNAL_91ffd845_4_k_cu_Id4cuda3std6ranges3__45__cpo4cendE,(_ZN28_INTERNAL_91ffd845_4_k_cu_Id4cuda3std3__45__cpo4rendE - _ZN28_INTERNAL_91ffd845_4_k_cu_Id4cuda3std6ranges3__45__cpo4cendE)
_ZN28_INTERNAL_91ffd845_4_k_cu_Id4cuda3std6ranges3__45__cpo4cendE:
	.zero		1
	.type		_ZN28_INTERNAL_91ffd845_4_k_cu_Id4cuda3std3__45__cpo4rendE,@object
	.size		_ZN28_INTERNAL_91ffd845_4_k_cu_Id4cuda3std3__45__cpo4rendE,(_ZN28_INTERNAL_91ffd845_4_k_cu_Id4cuda3std6ranges3__45__cpo4prevE - _ZN28_INTERNAL_91ffd845_4_k_cu_Id4cuda3std3__45__cpo4rendE)
_ZN28_INTERNAL_91ffd845_4_k_cu_Id4cuda3std3__45__cpo4rendE:
	.zero		1
	.type		_ZN28_INTERNAL_91ffd845_4_k_cu_Id4cuda3std6ranges3__45__cpo4prevE,@object
	.size		_ZN28_INTERNAL_91ffd845_4_k_cu_Id4cuda3std6ranges3__45__cpo4prevE,(_ZN28_INTERNAL_91ffd845_4_k_cu_Id4cuda3std6ranges3__45__cpo9iter_moveE - _ZN28_INTERNAL_91ffd845_4_k_cu_Id4cuda3std6ranges3__45__cpo4prevE)
_ZN28_INTERNAL_91ffd845_4_k_cu_Id4cuda3std6ranges3__45__cpo4prevE:
	.zero		1
	.type		_ZN28_INTERNAL_91ffd845_4_k_cu_Id4cuda3std6ranges3__45__cpo9iter_moveE,@object
	.size		_ZN28_INTERNAL_91ffd845_4_k_cu_Id4cuda3std6ranges3__45__cpo9iter_moveE,(.L_13 - _ZN28_INTERNAL_91ffd845_4_k_cu_Id4cuda3std6ranges3__45__cpo9iter_moveE)
_ZN28_INTERNAL_91ffd845_4_k_cu_Id4cuda3std6ranges3__45__cpo9iter_moveE:
	.zero		1
.L_13:


//--------------------- .nv.constant0._Z4findPA4_A4_N6thrust24THRUST_300001_SM_1000_NS7complexIfEEl --------------------------
	.section	.nv.constant0._Z4findPA4_A4_N6thrust24THRUST_300001_SM_1000_NS7complexIfEEl,"a",@progbits
	.sectionflags	@""
	.align	4
.nv.constant0._Z4findPA4_A4_N6thrust24THRUST_300001_SM_1000_NS7complexIfEEl:
	.zero		912


//--------------------- SYMBOLS --------------------------

	.type		.nv.reservedSmem.offset0,@object
	.size		.nv.reservedSmem.offset0,0x4
	.type		vprintf,@function
